	.target	sm_100a

	.elftype	@"ET_EXEC"


//--------------------- .note.nv.tkinfo           --------------------------
	.section	.note.nv.tkinfo,"",@"SHT_NOTE"
	.sectionflags	@"SHF_NOTE_NV_TKINFO"
	.tkinfo
        /*0018*/ 	.word	0x00000002
        /*0030*/ 	.string	""
        /*0030*/ 	.string	"ptxas"
        /*0030*/ 	.string	"Cuda compilation tools, release 13.0, V13.0.88"
        /*0030*/ 	.string	"Build cuda_13.0.r13.0/compiler.36424714_0"
        /*0030*/ 	.string	"-arch sm_100a -m 64 "



//--------------------- .note.nv.cuinfo           --------------------------
	.section	.note.nv.cuinfo,"",@"SHT_NOTE"
	.sectionflags	@"SHF_NOTE_NV_CUINFO"
        /*0018*/ 	.short	0x0002
        /*001a*/ 	.short	0x0064
        /*001c*/ 	.short	0x0082
	.zero		2


//--------------------- .nv.info                  --------------------------
	.section	.nv.info,"",@"SHT_CUDA_INFO"
	.align	4


	//----- nvinfo : EIATTR_REGCOUNT
	.align		4
        /*0000*/ 	.byte	0x04, 0x2f
        /*0002*/ 	.short	(.L_19 - .L_18)
	.align		4
.L_18:
        /*0004*/ 	.word	index@(_ZN7cutlass13device_kernelINS_4gemm6kernel13GemmUniversalIN4cute5tupleIJiiiiEEENS1_10collective13CollectiveMmaINS1_35MainloopSm100TmaUmmaWarpSpecializedILi18ELi2ELi4ENS5_IJNS4_1CILi1EEESB_SB_EEEEENS5_IJNSA_ILi64EEENSA_ILi112EEENSA_ILi32EEEEEENS_10bfloat16_tENS5_IJlSB_lEEESI_SJ_NS4_8TiledMMAINS4_8MMA_AtomIJNS4_20SM100_MMA_F16BF16_SSISI_SI_fLi64ELi112ELNS4_4UMMA5MajorE0ELSO_0ELNSN_7ScaleInE0ELSP_0EEEEEENS4_6LayoutISC_NS5_IJNSA_ILi0EEEST_ST_EEEEENS5_IJNS4_10UnderscoreESW_SW_EEEEENS4_13SM90_TMA_LOADENS4_14ComposedLayoutINS4_7SwizzleILi2ELi4ELi3EEENS4_18smem_ptr_flag_bitsILi16EEENSS_INS5_IJNSA_ILi8EEESG_EEENS5_IJSG_SB_EEEEEEEvNS4_8identityESZ_S19_vS1A_EENS_8epilogue10collective18CollectiveEpilogueINS1C_23Sm100TmaWarpSpecializedILi2ELi1ELi56ELb1ELb0EEEJSH_NS5_IJNSS_ISE_SB_EENSS_ISF_SB_EEEEESI_SJ_SI_SJ_NS1C_6fusion15FusionCallbacksIS1G_NS1K_17LinearCombinationISI_fSI_fLNS_15FloatRoundStyleE2EEESH_S1J_JEEENS4_5SM1004TMEM4LOAD26SM100_TMEM_LOAD_16dp256b2xESZ_NS10_INS11_ILi1ELi4ELi3EEES14_NSS_INS5_IJS15_NSA_ILi16EEEEEENS5_IJS1V_SB_EEEEEEENS4_17SM75_U32x4_LDSM_NENS4_14SM90_TMA_STOREES1Z_NS4_17SM90_U32x4_STSM_NENS4_39AutoVectorizingCopyWithAssumedAlignmentILi128EEEEEEvvEEEEvNT_6ParamsE)
        /*0008*/ 	.word	0x0000009f


	//----- nvinfo : EIATTR_FRAME_SIZE
	.align		4
.L_19:
        /*000c*/ 	.byte	0x04, 0x11
        /*000e*/ 	.short	(.L_21 - .L_20)
	.align		4
.L_20:
        /*0010*/ 	.word	index@($__internal_2_$__cuda_sm10x_tcgen05_guardrail_trap_unallocated_columns_being_dealloced)
        /*0014*/ 	.word	0x00000000


	//----- nvinfo : EIATTR_FRAME_SIZE
	.align		4
.L_21:
        /*0018*/ 	.byte	0x04, 0x11
        /*001a*/ 	.short	(.L_23 - .L_22)
	.align		4
.L_22:
        /*001c*/ 	.word	index@($__internal_1_$__cuda_sm10x_tcgen05_guardrail_trap_phase_invalid_during_alloc)
        /*0020*/ 	.word	0x00000000


	//----- nvinfo : EIATTR_FRAME_SIZE
	.align		4
.L_23:
        /*0024*/ 	.byte	0x04, 0x11
        /*0026*/ 	.short	(.L_25 - .L_24)
	.align		4
.L_24:
        /*0028*/ 	.word	index@($__internal_0_$__cuda_sm10x_tcgen05_guardrail_trap_col_being_dealloced_not_returned_by_alloc)
        /*002c*/ 	.word	0x00000000


	//----- nvinfo : EIATTR_FRAME_SIZE
	.align		4
.L_25:
        /*0030*/ 	.byte	0x04, 0x11
        /*0032*/ 	.short	(.L_27 - .L_26)
	.align		4
.L_26:
        /*0034*/ 	.word	index@(_ZN7cutlass13device_kernelINS_4gemm6kernel13GemmUniversalIN4cute5tupleIJiiiiEEENS1_10collective13CollectiveMmaINS1_35MainloopSm100TmaUmmaWarpSpecializedILi18ELi2ELi4ENS5_IJNS4_1CILi1EEESB_SB_EEEEENS5_IJNSA_ILi64EEENSA_ILi112EEENSA_ILi32EEEEEENS_10bfloat16_tENS5_IJlSB_lEEESI_SJ_NS4_8TiledMMAINS4_8MMA_AtomIJNS4_20SM100_MMA_F16BF16_SSISI_SI_fLi64ELi112ELNS4_4UMMA5MajorE0ELSO_0ELNSN_7ScaleInE0ELSP_0EEEEEENS4_6LayoutISC_NS5_IJNSA_ILi0EEEST_ST_EEEEENS5_IJNS4_10UnderscoreESW_SW_EEEEENS4_13SM90_TMA_LOADENS4_14ComposedLayoutINS4_7SwizzleILi2ELi4ELi3EEENS4_18smem_ptr_flag_bitsILi16EEENSS_INS5_IJNSA_ILi8EEESG_EEENS5_IJSG_SB_EEEEEEEvNS4_8identityESZ_S19_vS1A_EENS_8epilogue10collective18CollectiveEpilogueINS1C_23Sm100TmaWarpSpecializedILi2ELi1ELi56ELb1ELb0EEEJSH_NS5_IJNSS_ISE_SB_EENSS_ISF_SB_EEEEESI_SJ_SI_SJ_NS1C_6fusion15FusionCallbacksIS1G_NS1K_17LinearCombinationISI_fSI_fLNS_15FloatRoundStyleE2EEESH_S1J_JEEENS4_5SM1004TMEM4LOAD26SM100_TMEM_LOAD_16dp256b2xESZ_NS10_INS11_ILi1ELi4ELi3EEES14_NSS_INS5_IJS15_NSA_ILi16EEEEEENS5_IJS1V_SB_EEEEEEENS4_17SM75_U32x4_LDSM_NENS4_14SM90_TMA_STOREES1Z_NS4_17SM90_U32x4_STSM_NENS4_39AutoVectorizingCopyWithAssumedAlignmentILi128EEEEEEvvEEEEvNT_6ParamsE)
        /*0038*/ 	.word	0x00000000


	//----- nvinfo : EIATTR_MIN_STACK_SIZE
	.align		4
.L_27:
        /*003c*/ 	.byte	0x04, 0x12
        /*003e*/ 	.short	(.L_29 - .L_28)
	.align		4
.L_28:
        /*0040*/ 	.word	index@(_ZN7cutlass13device_kernelINS_4gemm6kernel13GemmUniversalIN4cute5tupleIJiiiiEEENS1_10collective13CollectiveMmaINS1_35MainloopSm100TmaUmmaWarpSpecializedILi18ELi2ELi4ENS5_IJNS4_1CILi1EEESB_SB_EEEEENS5_IJNSA_ILi64EEENSA_ILi112EEENSA_ILi32EEEEEENS_10bfloat16_tENS5_IJlSB_lEEESI_SJ_NS4_8TiledMMAINS4_8MMA_AtomIJNS4_20SM100_MMA_F16BF16_SSISI_SI_fLi64ELi112ELNS4_4UMMA5MajorE0ELSO_0ELNSN_7ScaleInE0ELSP_0EEEEEENS4_6LayoutISC_NS5_IJNSA_ILi0EEEST_ST_EEEEENS5_IJNS4_10UnderscoreESW_SW_EEEEENS4_13SM90_TMA_LOADENS4_14ComposedLayoutINS4_7SwizzleILi2ELi4ELi3EEENS4_18smem_ptr_flag_bitsILi16EEENSS_INS5_IJNSA_ILi8EEESG_EEENS5_IJSG_SB_EEEEEEEvNS4_8identityESZ_S19_vS1A_EENS_8epilogue10collective18CollectiveEpilogueINS1C_23Sm100TmaWarpSpecializedILi2ELi1ELi56ELb1ELb0EEEJSH_NS5_IJNSS_ISE_SB_EENSS_ISF_SB_EEEEESI_SJ_SI_SJ_NS1C_6fusion15FusionCallbacksIS1G_NS1K_17LinearCombinationISI_fSI_fLNS_15FloatRoundStyleE2EEESH_S1J_JEEENS4_5SM1004TMEM4LOAD26SM100_TMEM_LOAD_16dp256b2xESZ_NS10_INS11_ILi1ELi4ELi3EEES14_NSS_INS5_IJS15_NSA_ILi16EEEEEENS5_IJS1V_SB_EEEEEEENS4_17SM75_U32x4_LDSM_NENS4_14SM90_TMA_STOREES1Z_NS4_17SM90_U32x4_STSM_NENS4_39AutoVectorizingCopyWithAssumedAlignmentILi128EEEEEEvvEEEEvNT_6ParamsE)
        /*0044*/ 	.word	0x00000000
.L_29:


//--------------------- .nv.compat                --------------------------
	.section	.nv.compat,"",@"SHT_CUDA_COMPAT_INFO"
	.align	4
        /*0000*/ 	.byte	0x02, 0x09, 0x01, 0x00, 0x02, 0x02, 0x02, 0x00, 0x02, 0x05, 0x05, 0x00, 0x03, 0x07, 0x01, 0x01
        /*0010*/ 	.byte	0x02, 0x03, 0x01, 0x00, 0x02, 0x06, 0x01, 0x00, 0x04, 0x0b, 0x08, 0x00, 0x09, 0x00, 0x00, 0x00
        /*0020*/ 	.byte	0x00, 0x00, 0x00, 0x00


//--------------------- .nv.info._ZN7cutlass13device_kernelINS_4gemm6kernel13GemmUniversalIN4cute5tupleIJiiiiEEENS1_10collective13CollectiveMmaINS1_35MainloopSm100TmaUmmaWarpSpecializedILi18ELi2ELi4ENS5_IJNS4_1CILi1EEESB_SB_EEEEENS5_IJNSA_ILi64EEENSA_ILi112EEENSA_ILi32EEEEEENS_10bfloat16_tENS5_IJlSB_lEEESI_SJ_NS4_8TiledMMAINS4_8MMA_AtomIJNS4_20SM100_MMA_F16BF16_SSISI_SI_fLi64ELi112ELNS4_4UMMA5MajorE0ELSO_0ELNSN_7ScaleInE0ELSP_0EEEEEENS4_6LayoutISC_NS5_IJNSA_ILi0EEEST_ST_EEEEENS5_IJNS4_10UnderscoreESW_SW_EEEEENS4_13SM90_TMA_LOADENS4_14ComposedLayoutINS4_7SwizzleILi2ELi4ELi3EEENS4_18smem_ptr_flag_bitsILi16EEENSS_INS5_IJNSA_ILi8EEESG_EEENS5_IJSG_SB_EEEEEEEvNS4_8identityESZ_S19_vS1A_EENS_8epilogue10collective18CollectiveEpilogueINS1C_23Sm100TmaWarpSpecializedILi2ELi1ELi56ELb1ELb0EEEJSH_NS5_IJNSS_ISE_SB_EENSS_ISF_SB_EEEEESI_SJ_SI_SJ_NS1C_6fusion15FusionCallbacksIS1G_NS1K_17LinearCombinationISI_fSI_fLNS_15FloatRoundStyleE2EEESH_S1J_JEEENS4_5SM1004TMEM4LOAD26SM100_TMEM_LOAD_16dp256b2xESZ_NS10_INS11_ILi1ELi4ELi3EEES14_NSS_INS5_IJS15_NSA_ILi16EEEEEENS5_IJS1V_SB_EEEEEEENS4_17SM75_U32x4_LDSM_NENS4_14SM90_TMA_STOREES1Z_NS4_17SM90_U32x4_STSM_NENS4_39AutoVectorizingCopyWithAssumedAlignmentILi128EEEEEEvvEEEEvNT_6ParamsE --------------------------
	.section	.nv.info._ZN7cutlass13device_kernelINS_4gemm6kernel13GemmUniversalIN4cute5tupleIJiiiiEEENS1_10collective13CollectiveMmaINS1_35MainloopSm100TmaUmmaWarpSpecializedILi18ELi2ELi4ENS5_IJNS4_1CILi1EEESB_SB_EEEEENS5_IJNSA_ILi64EEENSA_ILi112EEENSA_ILi32EEEEEENS_10bfloat16_tENS5_IJlSB_lEEESI_SJ_NS4_8TiledMMAINS4_8MMA_AtomIJNS4_20SM100_MMA_F16BF16_SSISI_SI_fLi64ELi112ELNS4_4UMMA5MajorE0ELSO_0ELNSN_7ScaleInE0ELSP_0EEEEEENS4_6LayoutISC_NS5_IJNSA_ILi0EEEST_ST_EEEEENS5_IJNS4_10UnderscoreESW_SW_EEEEENS4_13SM90_TMA_LOADENS4_14ComposedLayoutINS4_7SwizzleILi2ELi4ELi3EEENS4_18smem_ptr_flag_bitsILi16EEENSS_INS5_IJNSA_ILi8EEESG_EEENS5_IJSG_SB_EEEEEEEvNS4_8identityESZ_S19_vS1A_EENS_8epilogue10collective18CollectiveEpilogueINS1C_23Sm100TmaWarpSpecializedILi2ELi1ELi56ELb1ELb0EEEJSH_NS5_IJNSS_ISE_SB_EENSS_ISF_SB_EEEEESI_SJ_SI_SJ_NS1C_6fusion15FusionCallbacksIS1G_NS1K_17LinearCombinationISI_fSI_fLNS_15FloatRoundStyleE2EEESH_S1J_JEEENS4_5SM1004TMEM4LOAD26SM100_TMEM_LOAD_16dp256b2xESZ_NS10_INS11_ILi1ELi4ELi3EEES14_NSS_INS5_IJS15_NSA_ILi16EEEEEENS5_IJS1V_SB_EEEEEEENS4_17SM75_U32x4_LDSM_NENS4_14SM90_TMA_STOREES1Z_NS4_17SM90_U32x4_STSM_NENS4_39AutoVectorizingCopyWithAssumedAlignmentILi128EEEEEEvvEEEEvNT_6ParamsE,"",@"SHT_CUDA_INFO"
	.sectionflags	@""
	.align	4


	//----- nvinfo : EIATTR_CUDA_API_VERSION
	.align		4
        /*0000*/ 	.byte	0x04, 0x37
        /*0002*/ 	.short	(.L_31 - .L_30)
.L_30:
        /*0004*/ 	.word	0x00000082


	//----- nvinfo : EIATTR_KPARAM_INFO
	.align		4
.L_31:
        /*0008*/ 	.byte	0x04, 0x17
        /*000a*/ 	.short	(.L_33 - .L_32)
.L_32:
        /*000c*/ 	.word	0x00000000
        /*0010*/ 	.short	0x0000
        /*0012*/ 	.short	0x0000
        /*0014*/ 	.byte	0x00, 0xf0, 0x01, 0x20


	//----- nvinfo : EIATTR_AT_ENTRY_FRAGMENTS
	.align		4
.L_33:
        /*0018*/ 	.byte	0x04, 0x4f
        /*001a*/ 	.short	(.L_35 - .L_34)


	//   ....[0]....
.L_34:
        /*001c*/ 	.word	0x00000006


	//----- nvinfo : EIATTR_RESERVED_SMEM_USED
	.align		4
.L_35:
        /*0020*/ 	.byte	0x01, 0x41
	.zero		2


	//----- nvinfo : EIATTR_SPARSE_MMA_MASK
	.align		4
        /*0024*/ 	.byte	0x03, 0x50
        /*0026*/ 	.short	0x0000


	//----- nvinfo : EIATTR_TCGEN05_1CTA_USED
	.align		4
        /*0028*/ 	.byte	0x01, 0x51
	.zero		2


	//----- nvinfo : EIATTR_MAXREG_COUNT
	.align		4
        /*002c*/ 	.byte	0x03, 0x1b
        /*002e*/ 	.short	0x00ff


	//----- nvinfo : EIATTR_NUM_BARRIERS
	.align		4
        /*0030*/ 	.byte	0x02, 0x4c
        /*0032*/ 	.byte	0x07
	.zero		1


	//----- nvinfo : EIATTR_EXTERNS
	.align		4
        /*0034*/ 	.byte	0x04, 0x0f
        /*0036*/ 	.short	(.L_37 - .L_36)


	//   ....[0]....
	.align		4
.L_36:
        /*0038*/ 	.word	index@(__assertfail)


	//----- nvinfo : EIATTR_MERCURY_ISA_VERSION
	.align		4
.L_37:
        /*003c*/ 	.byte	0x03, 0x5f
        /*003e*/ 	.short	0x0101


	//----- nvinfo : EIATTR_INT_WARP_WIDE_INSTR_OFFSETS
	.align		4
        /*0040*/ 	.byte	0x04, 0x31
        /*0042*/ 	.short	(.L_39 - .L_38)


	//   ....[0]....
.L_38:
        /*0044*/ 	.word	0x00001f90


	//   ....[1]....
        /*0048*/ 	.word	0x00004120


	//   ....[2]....
        /*004c*/ 	.word	0x00004150


	//   ....[3]....
        /*0050*/ 	.word	0x000041a0


	//   ....[4]....
        /*0054*/ 	.word	0x00004c10


	//   ....[5]....
        /*0058*/ 	.word	0x00004c50


	//   ....[6]....
        /*005c*/ 	.word	0x00004c70


	//   ....[7]....
        /*0060*/ 	.word	0x00004c90


	//   ....[8]....
        /*0064*/ 	.word	0x00004e30


	//   ....[9]....
        /*0068*/ 	.word	0x00004e90


	//   ....[10]....
        /*006c*/ 	.word	0x00004ee0


	//   ....[11]....
        /*0070*/ 	.word	0x00004f10


	//----- nvinfo : EIATTR_COOP_GROUP_MASK_REGIDS
	.align		4
.L_39:
        /*0074*/ 	.byte	0x04, 0x29
        /*0076*/ 	.short	(.L_41 - .L_40)


	//   ....[0]....
.L_40:
        /*0078*/ 	.word	0xffffffff


	//   ....[1]....
        /*007c*/ 	.word	0xffffffff


	//   ....[2]....
        /*0080*/ 	.word	0xffffffff


	//   ....[3]....
        /*0084*/ 	.word	0xffffffff


	//   ....[4]....
        /*0088*/ 	.word	0xffffffff


	//   ....[5]....
        /*008c*/ 	.word	0xffffffff


	//   ....[6]....
        /*0090*/ 	.word	0xffffffff


	//   ....[7]....
        /*0094*/ 	.word	0xffffffff


	//   ....[8]....
        /*0098*/ 	.word	0xffffffff


	//   ....[9]....
        /*009c*/ 	.word	0xffffffff


	//   ....[10]....
        /*00a0*/ 	.word	0xffffffff


	//   ....[11]....
        /*00a4*/ 	.word	0xffffffff


	//   ....[12]....
        /*00a8*/ 	.word	0xffffffff


	//----- nvinfo : EIATTR_COOP_GROUP_INSTR_OFFSETS
	.align		4
.L_41:
        /*00ac*/ 	.byte	0x04, 0x28
        /*00ae*/ 	.short	(.L_43 - .L_42)


	//   ....[0]....
.L_42:
        /*00b0*/ 	.word	0x00000090


	//   ....[1]....
        /*00b4*/ 	.word	0x000004d0


	//   ....[2]....
        /*00b8*/ 	.word	0x00000830


	//   ....[3]....
        /*00bc*/ 	.word	0x00000990


	//   ....[4]....
        /*00c0*/ 	.word	0x00000a90


	//   ....[5]....
        /*00c4*/ 	.word	0x00000c00


	//   ....[6]....
        /*00c8*/ 	.word	0x00000da0


	//   ....[7]....
        /*00cc*/ 	.word	0x00001e70


	//   ....[8]....
        /*00d0*/ 	.word	0x00003430


	//   ....[9]....
        /*00d4*/ 	.word	0x00003640


	//   ....[10]....
        /*00d8*/ 	.word	0x00003670


	//   ....[11]....
        /*00dc*/ 	.word	0x00004010


	//   ....[12]....
        /*00e0*/ 	.word	0x00004240


	//----- nvinfo : EIATTR_VRC_CTA_INIT_COUNT
	.align		4
.L_43:
        /*00e4*/ 	.byte	0x02, 0x4a
        /*00e6*/ 	.byte	0x80
	.zero		1


	//----- nvinfo : EIATTR_SYSCALL_OFFSETS
	.align		4
        /*00e8*/ 	.byte	0x04, 0x46
        /*00ea*/ 	.short	(.L_45 - .L_44)


	//   ....[0]....
.L_44:
        /*00ec*/ 	.word	0x00005a20


	//   ....[1]....
        /*00f0*/ 	.word	0x00005b10


	//   ....[2]....
        /*00f4*/ 	.word	0x000063b0


	//   ....[3]....
        /*00f8*/ 	.word	0x00006520


	//   ....[4]....
        /*00fc*/ 	.word	0x00006690


	//   ....[5]....
        /*0100*/ 	.word	0x00006800


	//   ....[6]....
        /*0104*/ 	.word	0x00006970


	//   ....[7]....
        /*0108*/ 	.word	0x00006ae0


	//   ....[8]....
        /*010c*/ 	.word	0x00006c50


	//----- nvinfo : EIATTR_MBARRIER_INSTR_OFFSETS
	.align		4
.L_45:
        /*0110*/ 	.byte	0x04, 0x39
        /*0112*/ 	.short	(.L_47 - .L_46)


	//   ....[0]....
.L_46:
        /*0114*/ 	.word	0x000005d0
        /*0118*/ 	.word	0x000000ff
        /*011c*/ 	.word	0x00000000
        /*0120*/ 	.short	0x0100
        /*0122*/ 	.byte	0x05
	.zero		1


	//   ....[1]....
        /*0124*/ 	.word	0x000005e0
        /*0128*/ 	.word	0x000000ff
        /*012c*/ 	.word	0x00000090
        /*0130*/ 	.short	0x0100
        /*0132*/ 	.byte	0x05
	.zero		1


	//   ....[2]....
        /*0134*/ 	.word	0x000005f0
        /*0138*/ 	.word	0x000000ff
        /*013c*/ 	.word	0x00000008
        /*0140*/ 	.short	0x0100
        /*0142*/ 	.byte	0x05
	.zero		1


	//   ....[3]....
        /*0144*/ 	.word	0x00000600
        /*0148*/ 	.word	0x000000ff
        /*014c*/ 	.word	0x00000098
        /*0150*/ 	.short	0x0100
        /*0152*/ 	.byte	0x05
	.zero		1


	//   ....[4]....
        /*0154*/ 	.word	0x00000610
        /*0158*/ 	.word	0x000000ff
        /*015c*/ 	.word	0x00000010
        /*0160*/ 	.short	0x0100
        /*0162*/ 	.byte	0x05
	.zero		1


	//   ....[5]....
        /*0164*/ 	.word	0x00000620
        /*0168*/ 	.word	0x000000ff
        /*016c*/ 	.word	0x000000a0
        /*0170*/ 	.short	0x0100
        /*0172*/ 	.byte	0x05
	.zero		1


	//   ....[6]....
        /*0174*/ 	.word	0x00000630
        /*0178*/ 	.word	0x000000ff
        /*017c*/ 	.word	0x00000018
        /*0180*/ 	.short	0x0100
        /*0182*/ 	.byte	0x05
	.zero		1


	//   ....[7]....
        /*0184*/ 	.word	0x00000640
        /*0188*/ 	.word	0x000000ff
        /*018c*/ 	.word	0x000000a8
        /*0190*/ 	.short	0x0100
        /*0192*/ 	.byte	0x05
	.zero		1


	//   ....[8]....
        /*0194*/ 	.word	0x00000650
        /*0198*/ 	.word	0x000000ff
        /*019c*/ 	.word	0x00000020
        /*01a0*/ 	.short	0x0100
        /*01a2*/ 	.byte	0x05
	.zero		1


	//   ....[9]....
        /*01a4*/ 	.word	0x00000660
        /*01a8*/ 	.word	0x000000ff
        /*01ac*/ 	.word	0x000000b0
        /*01b0*/ 	.short	0x0100
        /*01b2*/ 	.byte	0x05
	.zero		1


	//   ....[10]....
        /*01b4*/ 	.word	0x00000670
        /*01b8*/ 	.word	0x000000ff
        /*01bc*/ 	.word	0x00000028
        /*01c0*/ 	.short	0x0100
        /*01c2*/ 	.byte	0x05
	.zero		1


	//   ....[11]....
        /*01c4*/ 	.word	0x00000680
        /*01c8*/ 	.word	0x000000ff
        /*01cc*/ 	.word	0x000000b8
        /*01d0*/ 	.short	0x0100
        /*01d2*/ 	.byte	0x05
	.zero		1


	//   ....[12]....
        /*01d4*/ 	.word	0x00000690
        /*01d8*/ 	.word	0x000000ff
        /*01dc*/ 	.word	0x00000030
        /*01e0*/ 	.short	0x0100
        /*01e2*/ 	.byte	0x05
	.zero		1


	//   ....[13]....
        /*01e4*/ 	.word	0x000006a0
        /*01e8*/ 	.word	0x000000ff
        /*01ec*/ 	.word	0x000000c0
        /*01f0*/ 	.short	0x0100
        /*01f2*/ 	.byte	0x05
	.zero		1


	//   ....[14]....
        /*01f4*/ 	.word	0x000006b0
        /*01f8*/ 	.word	0x000000ff
        /*01fc*/ 	.word	0x00000038
        /*0200*/ 	.short	0x0100
        /*0202*/ 	.byte	0x05
	.zero		1


	//   ....[15]....
        /*0204*/ 	.word	0x000006c0
        /*0208*/ 	.word	0x000000ff
        /*020c*/ 	.word	0x000000c8
        /*0210*/ 	.short	0x0100
        /*0212*/ 	.byte	0x05
	.zero		1


	//   ....[16]....
        /*0214*/ 	.word	0x000006d0
        /*0218*/ 	.word	0x000000ff
        /*021c*/ 	.word	0x00000040
        /*0220*/ 	.short	0x0100
        /*0222*/ 	.byte	0x05
	.zero		1


	//   ....[17]....
        /*0224*/ 	.word	0x000006e0
        /*0228*/ 	.word	0x000000ff
        /*022c*/ 	.word	0x000000d0
        /*0230*/ 	.short	0x0100
        /*0232*/ 	.byte	0x05
	.zero		1


	//   ....[18]....
        /*0234*/ 	.word	0x000006f0
        /*0238*/ 	.word	0x000000ff
        /*023c*/ 	.word	0x00000048
        /*0240*/ 	.short	0x0100
        /*0242*/ 	.byte	0x05
	.zero		1


	//   ....[19]....
        /*0244*/ 	.word	0x00000700
        /*0248*/ 	.word	0x000000ff
        /*024c*/ 	.word	0x000000d8
        /*0250*/ 	.short	0x0100
        /*0252*/ 	.byte	0x05
	.zero		1


	//   ....[20]....
        /*0254*/ 	.word	0x00000710
        /*0258*/ 	.word	0x000000ff
        /*025c*/ 	.word	0x00000050
        /*0260*/ 	.short	0x0100
        /*0262*/ 	.byte	0x05
	.zero		1


	//   ....[21]....
        /*0264*/ 	.word	0x00000720
        /*0268*/ 	.word	0x000000ff
        /*026c*/ 	.word	0x000000e0
        /*0270*/ 	.short	0x0100
        /*0272*/ 	.byte	0x05
	.zero		1


	//   ....[22]....
        /*0274*/ 	.word	0x00000730
        /*0278*/ 	.word	0x000000ff
        /*027c*/ 	.word	0x00000058
        /*0280*/ 	.short	0x0100
        /*0282*/ 	.byte	0x05
	.zero		1


	//   ....[23]....
        /*0284*/ 	.word	0x00000740
        /*0288*/ 	.word	0x000000ff
        /*028c*/ 	.word	0x000000e8
        /*0290*/ 	.short	0x0100
        /*0292*/ 	.byte	0x05
	.zero		1


	//   ....[24]....
        /*0294*/ 	.word	0x00000750
        /*0298*/ 	.word	0x000000ff
        /*029c*/ 	.word	0x00000060
        /*02a0*/ 	.short	0x0100
        /*02a2*/ 	.byte	0x05
	.zero		1


	//   ....[25]....
        /*02a4*/ 	.word	0x00000760
        /*02a8*/ 	.word	0x000000ff
        /*02ac*/ 	.word	0x000000f0
        /*02b0*/ 	.short	0x0100
        /*02b2*/ 	.byte	0x05
	.zero		1


	//   ....[26]....
        /*02b4*/ 	.word	0x00000770
        /*02b8*/ 	.word	0x000000ff
        /*02bc*/ 	.word	0x00000068
        /*02c0*/ 	.short	0x0100
        /*02c2*/ 	.byte	0x05
	.zero		1


	//   ....[27]....
        /*02c4*/ 	.word	0x00000780
        /*02c8*/ 	.word	0x000000ff
        /*02cc*/ 	.word	0x000000f8
        /*02d0*/ 	.short	0x0100
        /*02d2*/ 	.byte	0x05
	.zero		1


	//   ....[28]....
        /*02d4*/ 	.word	0x00000790
        /*02d8*/ 	.word	0x000000ff
        /*02dc*/ 	.word	0x00000070
        /*02e0*/ 	.short	0x0100
        /*02e2*/ 	.byte	0x05
	.zero		1


	//   ....[29]....
        /*02e4*/ 	.word	0x000007a0
        /*02e8*/ 	.word	0x000000ff
        /*02ec*/ 	.word	0x00000100
        /*02f0*/ 	.short	0x0100
        /*02f2*/ 	.byte	0x05
	.zero		1


	//   ....[30]....
        /*02f4*/ 	.word	0x000007b0
        /*02f8*/ 	.word	0x000000ff
        /*02fc*/ 	.word	0x00000078
        /*0300*/ 	.short	0x0100
        /*0302*/ 	.byte	0x05
	.zero		1


	//   ....[31]....
        /*0304*/ 	.word	0x000007c0
        /*0308*/ 	.word	0x000000ff
        /*030c*/ 	.word	0x00000108
        /*0310*/ 	.short	0x0100
        /*0312*/ 	.byte	0x05
	.zero		1


	//   ....[32]....
        /*0314*/ 	.word	0x000007d0
        /*0318*/ 	.word	0x000000ff
        /*031c*/ 	.word	0x00000080
        /*0320*/ 	.short	0x0100
        /*0322*/ 	.byte	0x05
	.zero		1


	//   ....[33]....
        /*0324*/ 	.word	0x000007e0
        /*0328*/ 	.word	0x000000ff
        /*032c*/ 	.word	0x00000110
        /*0330*/ 	.short	0x0100
        /*0332*/ 	.byte	0x05
	.zero		1


	//   ....[34]....
        /*0334*/ 	.word	0x000007f0
        /*0338*/ 	.word	0x000000ff
        /*033c*/ 	.word	0x00000088
        /*0340*/ 	.short	0x0100
        /*0342*/ 	.byte	0x05
	.zero		1


	//   ....[35]....
        /*0344*/ 	.word	0x00000800
        /*0348*/ 	.word	0x000000ff
        /*034c*/ 	.word	0x00000118
        /*0350*/ 	.short	0x0100
        /*0352*/ 	.byte	0x05
	.zero		1


	//   ....[36]....
        /*0354*/ 	.word	0x00000940
        /*0358*/ 	.word	0x000000ff
        /*035c*/ 	.word	0x00000120
        /*0360*/ 	.short	0x0100
        /*0362*/ 	.byte	0x06
	.zero		1


	//   ....[37]....
        /*0364*/ 	.word	0x00000950
        /*0368*/ 	.word	0x000000ff
        /*036c*/ 	.word	0x00000130
        /*0370*/ 	.short	0x0100
        /*0372*/ 	.byte	0x06
	.zero		1


	//   ....[38]....
        /*0374*/ 	.word	0x00000960
        /*0378*/ 	.word	0x000000ff
        /*037c*/ 	.word	0x00000128
        /*0380*/ 	.short	0x0100
        /*0382*/ 	.byte	0x06
	.zero		1


	//   ....[39]....
        /*0384*/ 	.word	0x00000970
        /*0388*/ 	.word	0x000000ff
        /*038c*/ 	.word	0x00000138
        /*0390*/ 	.short	0x0100
        /*0392*/ 	.byte	0x06
	.zero		1


	//   ....[40]....
        /*0394*/ 	.word	0x00000a60
        /*0398*/ 	.word	0x000000ff
        /*039c*/ 	.word	0x00000140
        /*03a0*/ 	.short	0x0100
        /*03a2*/ 	.byte	0x05
	.zero		1


	//   ....[41]....
        /*03a4*/ 	.word	0x00000a70
        /*03a8*/ 	.word	0x000000ff
        /*03ac*/ 	.word	0x00000148
        /*03b0*/ 	.short	0x0100
        /*03b2*/ 	.byte	0x05
	.zero		1


	//   ....[42]....
        /*03b4*/ 	.word	0x00000bb0
        /*03b8*/ 	.word	0x000000ff
        /*03bc*/ 	.word	0x00000150
        /*03c0*/ 	.short	0x0100
        /*03c2*/ 	.byte	0x05
	.zero		1


	//   ....[43]....
        /*03c4*/ 	.word	0x00000bc0
        /*03c8*/ 	.word	0x000000ff
        /*03cc*/ 	.word	0x00000160
        /*03d0*/ 	.short	0x0100
        /*03d2*/ 	.byte	0x05
	.zero		1


	//   ....[44]....
        /*03d4*/ 	.word	0x00000bd0
        /*03d8*/ 	.word	0x000000ff
        /*03dc*/ 	.word	0x00000158
        /*03e0*/ 	.short	0x0100
        /*03e2*/ 	.byte	0x05
	.zero		1


	//   ....[45]....
        /*03e4*/ 	.word	0x00000be0
        /*03e8*/ 	.word	0x000000ff
        /*03ec*/ 	.word	0x00000168
        /*03f0*/ 	.short	0x0100
        /*03f2*/ 	.byte	0x05
	.zero		1


	//   ....[46]....
        /*03f4*/ 	.word	0x00000d10
        /*03f8*/ 	.word	0x000000ff
        /*03fc*/ 	.word	0x00000170
        /*0400*/ 	.short	0x0100
        /*0402*/ 	.byte	0x06
	.zero		1


	//   ....[47]....
        /*0404*/ 	.word	0x00000d20
        /*0408*/ 	.word	0x000000ff
        /*040c*/ 	.word	0x00000190
        /*0410*/ 	.short	0x0100
        /*0412*/ 	.byte	0x06
	.zero		1


	//   ....[48]....
        /*0414*/ 	.word	0x00000d30
        /*0418*/ 	.word	0x000000ff
        /*041c*/ 	.word	0x00000178
        /*0420*/ 	.short	0x0100
        /*0422*/ 	.byte	0x06
	.zero		1


	//   ....[49]....
        /*0424*/ 	.word	0x00000d40
        /*0428*/ 	.word	0x000000ff
        /*042c*/ 	.word	0x00000198
        /*0430*/ 	.short	0x0100
        /*0432*/ 	.byte	0x06
	.zero		1


	//   ....[50]....
        /*0434*/ 	.word	0x00000d50
        /*0438*/ 	.word	0x000000ff
        /*043c*/ 	.word	0x00000180
        /*0440*/ 	.short	0x0100
        /*0442*/ 	.byte	0x06
	.zero		1


	//   ....[51]....
        /*0444*/ 	.word	0x00000d60
        /*0448*/ 	.word	0x000000ff
        /*044c*/ 	.word	0x000001a0
        /*0450*/ 	.short	0x0100
        /*0452*/ 	.byte	0x06
	.zero		1


	//   ....[52]....
        /*0454*/ 	.word	0x00000d70
        /*0458*/ 	.word	0x000000ff
        /*045c*/ 	.word	0x00000188
        /*0460*/ 	.short	0x0100
        /*0462*/ 	.byte	0x06
	.zero		1


	//   ....[53]....
        /*0464*/ 	.word	0x00000d80
        /*0468*/ 	.word	0x000000ff
        /*046c*/ 	.word	0x000001a8
        /*0470*/ 	.short	0x0100
        /*0472*/ 	.byte	0x06
	.zero		1


	//   ....[54]....
        /*0474*/ 	.word	0x00000e70
        /*0478*/ 	.word	0x000000ff
        /*047c*/ 	.word	0x000001b0
        /*0480*/ 	.short	0x0100
        /*0482*/ 	.byte	0x05
	.zero		1


	//   ....[55]....
        /*0484*/ 	.word	0x00000e80
        /*0488*/ 	.word	0x000000ff
        /*048c*/ 	.word	0x000001c0
        /*0490*/ 	.short	0x0100
        /*0492*/ 	.byte	0x05
	.zero		1


	//   ....[56]....
        /*0494*/ 	.word	0x00000e90
        /*0498*/ 	.word	0x000000ff
        /*049c*/ 	.word	0x000001b8
        /*04a0*/ 	.short	0x0100
        /*04a2*/ 	.byte	0x05
	.zero		1


	//   ....[57]....
        /*04a4*/ 	.word	0x00000ea0
        /*04a8*/ 	.word	0x000000ff
        /*04ac*/ 	.word	0x000001c8
        /*04b0*/ 	.short	0x0100
        /*04b2*/ 	.byte	0x05
	.zero		1


	//   ....[58]....
        /*04b4*/ 	.word	0x00001770
        /*04b8*/ 	.word	0x00000002
        /*04bc*/ 	.word	0x000001c0
        /*04c0*/ 	.short	0x010a
        /*04c2*/ 	.byte	0xff
	.zero		1


	//   ....[59]....
        /*04c4*/ 	.word	0x000017a0
        /*04c8*/ 	.word	0x00000002
        /*04cc*/ 	.word	0x000001b0
        /*04d0*/ 	.short	0x0101
        /*04d2*/ 	.byte	0xff
	.zero		1


	//   ....[60]....
        /*04d4*/ 	.word	0x00001870
        /*04d8*/ 	.word	0x000000ff
        /*04dc*/ 	.word	0x00000090
        /*04e0*/ 	.short	0x010a
        /*04e2*/ 	.byte	0x05
	.zero		1


	//   ....[61]....
        /*04e4*/ 	.word	0x00001910
        /*04e8*/ 	.word	0x000000ff
        /*04ec*/ 	.word	0x00000090
        /*04f0*/ 	.short	0x010a
        /*04f2*/ 	.byte	0x21
	.zero		1


	//   ....[62]....
        /*04f4*/ 	.word	0x00001a60
        /*04f8*/ 	.word	0x000000ff
        /*04fc*/ 	.word	0x00000090
        /*0500*/ 	.short	0x010a
        /*0502*/ 	.byte	0x08
	.zero		1


	//   ....[63]....
        /*0504*/ 	.word	0x00001b70
        /*0508*/ 	.word	0x000000ff
        /*050c*/ 	.word	0x00000148
        /*0510*/ 	.short	0x0101
        /*0512*/ 	.byte	0x04
	.zero		1


	//   ....[64]....
        /*0514*/ 	.word	0x00001b90
        /*0518*/ 	.word	0x000000ff
        /*051c*/ 	.word	0x00000090
        /*0520*/ 	.short	0x010a
        /*0522*/ 	.byte	0x05
	.zero		1


	//   ....[65]....
        /*0524*/ 	.word	0x00001c10
        /*0528*/ 	.word	0x000000ff
        /*052c*/ 	.word	0x00000090
        /*0530*/ 	.short	0x010a
        /*0532*/ 	.byte	0x11
	.zero		1


	//   ....[66]....
        /*0534*/ 	.word	0x00001d60
        /*0538*/ 	.word	0x000000ff
        /*053c*/ 	.word	0x00000090
        /*0540*/ 	.short	0x010a
        /*0542*/ 	.byte	0x08
	.zero		1


	//   ....[67]....
        /*0544*/ 	.word	0x00001ea0
        /*0548*/ 	.word	0x00000002
        /*054c*/ 	.word	0x00000150
        /*0550*/ 	.short	0x010a
        /*0552*/ 	.byte	0xff
	.zero		1


	//   ....[68]....
        /*0554*/ 	.word	0x00001f60
        /*0558*/ 	.word	0x00000002
        /*055c*/ 	.word	0x00000000
        /*0560*/ 	.short	0x0101
        /*0562*/ 	.byte	0xff
	.zero		1


	//   ....[69]....
        /*0564*/ 	.word	0x000024c0
        /*0568*/ 	.word	0x000000ff
        /*056c*/ 	.word	0x00000000
        /*0570*/ 	.short	0x010a
        /*0572*/ 	.byte	0x05
	.zero		1


	//   ....[70]....
        /*0574*/ 	.word	0x00002550
        /*0578*/ 	.word	0x000000ff
        /*057c*/ 	.word	0x00000000
        /*0580*/ 	.short	0x010a
        /*0582*/ 	.byte	0x05
	.zero		1


	//   ....[71]....
        /*0584*/ 	.word	0x000025e0
        /*0588*/ 	.word	0x000000ff
        /*058c*/ 	.word	0x00000000
        /*0590*/ 	.short	0x010a
        /*0592*/ 	.byte	0x05
	.zero		1


	//   ....[72]....
        /*0594*/ 	.word	0x00002670
        /*0598*/ 	.word	0x000000ff
        /*059c*/ 	.word	0x00000000
        /*05a0*/ 	.short	0x010a
        /*05a2*/ 	.byte	0x05
	.zero		1


	//   ....[73]....
        /*05a4*/ 	.word	0x00002700
        /*05a8*/ 	.word	0x000000ff
        /*05ac*/ 	.word	0x00000000
        /*05b0*/ 	.short	0x010a
        /*05b2*/ 	.byte	0x05
	.zero		1


	//   ....[74]....
        /*05b4*/ 	.word	0x00002790
        /*05b8*/ 	.word	0x000000ff
        /*05bc*/ 	.word	0x00000000
        /*05c0*/ 	.short	0x010a
        /*05c2*/ 	.byte	0x05
	.zero		1


	//   ....[75]....
        /*05c4*/ 	.word	0x00002820
        /*05c8*/ 	.word	0x000000ff
        /*05cc*/ 	.word	0x00000000
        /*05d0*/ 	.short	0x010a
        /*05d2*/ 	.byte	0x05
	.zero		1


	//   ....[76]....
        /*05d4*/ 	.word	0x000028b0
        /*05d8*/ 	.word	0x000000ff
        /*05dc*/ 	.word	0x00000000
        /*05e0*/ 	.short	0x010a
        /*05e2*/ 	.byte	0x05
	.zero		1


	//   ....[77]....
        /*05e4*/ 	.word	0x00002940
        /*05e8*/ 	.word	0x000000ff
        /*05ec*/ 	.word	0x00000000
        /*05f0*/ 	.short	0x010a
        /*05f2*/ 	.byte	0x05
	.zero		1


	//   ....[78]....
        /*05f4*/ 	.word	0x000029d0
        /*05f8*/ 	.word	0x000000ff
        /*05fc*/ 	.word	0x00000000
        /*0600*/ 	.short	0x010a
        /*0602*/ 	.byte	0x05
	.zero		1


	//   ....[79]....
        /*0604*/ 	.word	0x00002a60
        /*0608*/ 	.word	0x000000ff
        /*060c*/ 	.word	0x00000000
        /*0610*/ 	.short	0x010a
        /*0612*/ 	.byte	0x05
	.zero		1


	//   ....[80]....
        /*0614*/ 	.word	0x00002af0
        /*0618*/ 	.word	0x000000ff
        /*061c*/ 	.word	0x00000000
        /*0620*/ 	.short	0x010a
        /*0622*/ 	.byte	0x05
	.zero		1


	//   ....[81]....
        /*0624*/ 	.word	0x00002b80
        /*0628*/ 	.word	0x000000ff
        /*062c*/ 	.word	0x00000000
        /*0630*/ 	.short	0x010a
        /*0632*/ 	.byte	0x05
	.zero		1


	//   ....[82]....
        /*0634*/ 	.word	0x00002c10
        /*0638*/ 	.word	0x000000ff
        /*063c*/ 	.word	0x00000000
        /*0640*/ 	.short	0x010a
        /*0642*/ 	.byte	0x05
	.zero		1


	//   ....[83]....
        /*0644*/ 	.word	0x00002ca0
        /*0648*/ 	.word	0x000000ff
        /*064c*/ 	.word	0x00000000
        /*0650*/ 	.short	0x010a
        /*0652*/ 	.byte	0x05
	.zero		1


	//   ....[84]....
        /*0654*/ 	.word	0x00002d30
        /*0658*/ 	.word	0x000000ff
        /*065c*/ 	.word	0x00000000
        /*0660*/ 	.short	0x010a
        /*0662*/ 	.byte	0x05
	.zero		1


	//   ....[85]....
        /*0664*/ 	.word	0x00002dc0
        /*0668*/ 	.word	0x000000ff
        /*066c*/ 	.word	0x00000000
        /*0670*/ 	.short	0x010a
        /*0672*/ 	.byte	0x05
	.zero		1


	//   ....[86]....
        /*0674*/ 	.word	0x00002e60
        /*0678*/ 	.word	0x00000000
        /*067c*/ 	.word	0x00000000
        /*0680*/ 	.short	0x010a
        /*0682*/ 	.byte	0xff
	.zero		1


	//   ....[87]....
        /*0684*/ 	.word	0x00002f80
        /*0688*/ 	.word	0x00000000
        /*068c*/ 	.word	0x000001b0
        /*0690*/ 	.short	0x010a
        /*0692*/ 	.byte	0xff
	.zero		1


	//   ....[88]....
        /*0694*/ 	.word	0x00002ff0
        /*0698*/ 	.word	0x00000000
        /*069c*/ 	.word	0x00000000
        /*06a0*/ 	.short	0x0101
        /*06a2*/ 	.byte	0xff
	.zero		1


	//   ....[89]....
        /*06a4*/ 	.word	0x00003010
        /*06a8*/ 	.word	0x000000ff
        /*06ac*/ 	.word	0x00000160
        /*06b0*/ 	.short	0x010a
        /*06b2*/ 	.byte	0x05
	.zero		1


	//   ....[90]....
        /*06b4*/ 	.word	0x00003130
        /*06b8*/ 	.word	0x00000000
        /*06bc*/ 	.word	0x00000150
        /*06c0*/ 	.short	0x010a
        /*06c2*/ 	.byte	0xff
	.zero		1


	//   ....[91]....
        /*06c4*/ 	.word	0x00003230
        /*06c8*/ 	.word	0x00000000
        /*06cc*/ 	.word	0x00000000
        /*06d0*/ 	.short	0x0101
        /*06d2*/ 	.byte	0xff
	.zero		1


	//   ....[92]....
        /*06d4*/ 	.word	0x000032c0
        /*06d8*/ 	.word	0x000000ff
        /*06dc*/ 	.word	0x00000160
        /*06e0*/ 	.short	0x0106
        /*06e2*/ 	.byte	0x05
	.zero		1


	//   ....[93]....
        /*06e4*/ 	.word	0x000032e0
        /*06e8*/ 	.word	0x000000ff
        /*06ec*/ 	.word	0x00000160
        /*06f0*/ 	.short	0x010a
        /*06f2*/ 	.byte	0x05
	.zero		1


	//   ....[94]....
        /*06f4*/ 	.word	0x00003370
        /*06f8*/ 	.word	0x000000ff
        /*06fc*/ 	.word	0x00000160
        /*0700*/ 	.short	0x0106
        /*0702*/ 	.byte	0x04
	.zero		1


	//   ....[95]....
        /*0704*/ 	.word	0x000033b0
        /*0708*/ 	.word	0x00000000
        /*070c*/ 	.word	0x00000160
        /*0710*/ 	.short	0x010a
        /*0712*/ 	.byte	0xff
	.zero		1


	//   ....[96]....
        /*0714*/ 	.word	0x000038b0
        /*0718*/ 	.word	0x00000000
        /*071c*/ 	.word	0x00000150
        /*0720*/ 	.short	0x010a
        /*0722*/ 	.byte	0xff
	.zero		1


	//   ....[97]....
        /*0724*/ 	.word	0x000039c0
        /*0728*/ 	.word	0x00000003
        /*072c*/ 	.word	0x00000000
        /*0730*/ 	.short	0x0101
        /*0732*/ 	.byte	0xff
	.zero		1


	//   ....[98]....
        /*0734*/ 	.word	0x000039d0
        /*0738*/ 	.word	0x000000ff
        /*073c*/ 	.word	0x00000000
        /*0740*/ 	.short	0x010a
        /*0742*/ 	.byte	0x05
	.zero		1


	//   ....[99]....
        /*0744*/ 	.word	0x00003a40
        /*0748*/ 	.word	0x000000ff
        /*074c*/ 	.word	0x00000190
        /*0750*/ 	.short	0x010a
        /*0752*/ 	.byte	0x0e
	.zero		1


	//   ....[100]....
        /*0754*/ 	.word	0x00003b10
        /*0758*/ 	.word	0x000000ff
        /*075c*/ 	.word	0x00000000
        /*0760*/ 	.short	0x010a
        /*0762*/ 	.byte	0x07
	.zero		1


	//   ....[101]....
        /*0764*/ 	.word	0x00003c40
        /*0768*/ 	.word	0x000000ff
        /*076c*/ 	.word	0x00000000
        /*0770*/ 	.short	0x010a
        /*0772*/ 	.byte	0x13
	.zero		1


	//   ....[102]....
        /*0774*/ 	.word	0x00003e40
        /*0778*/ 	.word	0x000000ff
        /*077c*/ 	.word	0x00000000
        /*0780*/ 	.short	0x010a
        /*0782*/ 	.byte	0x05
	.zero		1


	//   ....[103]....
        /*0784*/ 	.word	0x00003ed0
        /*0788*/ 	.word	0x000000ff
        /*078c*/ 	.word	0x00000000
        /*0790*/ 	.short	0x010a
        /*0792*/ 	.byte	0x05
	.zero		1


	//   ....[104]....
        /*0794*/ 	.word	0x00003f60
        /*0798*/ 	.word	0x000000ff
        /*079c*/ 	.word	0x00000000
        /*07a0*/ 	.short	0x010a
        /*07a2*/ 	.byte	0x05
	.zero		1


	//   ....[105]....
        /*07a4*/ 	.word	0x00003ff0
        /*07a8*/ 	.word	0x000000ff
        /*07ac*/ 	.word	0x00000000
        /*07b0*/ 	.short	0x010a
        /*07b2*/ 	.byte	0x06
	.zero		1


	//   ....[106]....
        /*07b4*/ 	.word	0x00004430
        /*07b8*/ 	.word	0x00000000
        /*07bc*/ 	.word	0x00000150
        /*07c0*/ 	.short	0x010a
        /*07c2*/ 	.byte	0xff
	.zero		1


	//   ....[107]....
        /*07c4*/ 	.word	0x00004510
        /*07c8*/ 	.word	0x00000000
        /*07cc*/ 	.word	0x00000000
        /*07d0*/ 	.short	0x0101
        /*07d2*/ 	.byte	0xff
	.zero		1


	//   ....[108]....
        /*07d4*/ 	.word	0x00004830
        /*07d8*/ 	.word	0x000000ff
        /*07dc*/ 	.word	0x00000148
        /*07e0*/ 	.short	0x010a
        /*07e2*/ 	.byte	0x04
	.zero		1


	//   ....[109]....
        /*07e4*/ 	.word	0x00004a10
        /*07e8*/ 	.word	0x000000ff
        /*07ec*/ 	.word	0x00000130
        /*07f0*/ 	.short	0x010a
        /*07f2*/ 	.byte	0x0d
	.zero		1


	//   ....[110]....
        /*07f4*/ 	.word	0x00004f40
        /*07f8*/ 	.word	0x000000ff
        /*07fc*/ 	.word	0x00000120
        /*0800*/ 	.short	0x010b
        /*0802*/ 	.byte	0x0d
	.zero		1


	//   ....[111]....
        /*0804*/ 	.word	0x00004fa0
        /*0808*/ 	.word	0x000000ff
        /*080c*/ 	.word	0x00000000
        /*0810*/ 	.short	0x0101
        /*0812*/ 	.byte	0x15
	.zero		1


	//   ....[112]....
        /*0814*/ 	.word	0x00005050
        /*0818*/ 	.word	0x000000ff
        /*081c*/ 	.word	0x00000000
        /*0820*/ 	.short	0x010a
        /*0822*/ 	.byte	0x04
	.zero		1


	//   ....[113]....
        /*0824*/ 	.word	0x000050f0
        /*0828*/ 	.word	0x00000000
        /*082c*/ 	.word	0x00000000
        /*0830*/ 	.short	0x010a
        /*0832*/ 	.byte	0xff
	.zero		1


	//   ....[114]....
        /*0834*/ 	.word	0x00005430
        /*0838*/ 	.word	0x00000000
        /*083c*/ 	.word	0x00000150
        /*0840*/ 	.short	0x010a
        /*0842*/ 	.byte	0xff
	.zero		1


	//   ....[115]....
        /*0844*/ 	.word	0x00005540
        /*0848*/ 	.word	0x00000000
        /*084c*/ 	.word	0x00000000
        /*0850*/ 	.short	0x0101
        /*0852*/ 	.byte	0xff
	.zero		1


	//   ....[116]....
        /*0854*/ 	.word	0x00005f00
        /*0858*/ 	.word	0x00000000
        /*085c*/ 	.word	0x00000120
        /*0860*/ 	.short	0x010a
        /*0862*/ 	.byte	0xff
	.zero		1


	//   ....[117]....
        /*0864*/ 	.word	0x00005f20
        /*0868*/ 	.word	0x00000011
        /*086c*/ 	.word	0x00000170
        /*0870*/ 	.short	0x010a
        /*0872*/ 	.byte	0xff
	.zero		1


	//   ....[118]....
        /*0874*/ 	.word	0x00006020
        /*0878*/ 	.word	0x00000000
        /*087c*/ 	.word	0x00000120
        /*0880*/ 	.short	0x010a
        /*0882*/ 	.byte	0xff
	.zero		1


	//   ....[119]....
        /*0884*/ 	.word	0x00006290
        /*0888*/ 	.word	0x00000011
        /*088c*/ 	.word	0x00000170
        /*0890*/ 	.short	0x010a
        /*0892*/ 	.byte	0xff
	.zero		1


	//   ....[120]....
        /*0894*/ 	.word	0x00006eb0
        /*0898*/ 	.word	0x000000ff
        /*089c*/ 	.word	0x00000000
        /*08a0*/ 	.short	0x0101
        /*08a2*/ 	.byte	0x05
	.zero		1


	//   ....[121]....
        /*08a4*/ 	.word	0x00007e10
        /*08a8*/ 	.word	0x00000000
        /*08ac*/ 	.word	0x00000000
        /*08b0*/ 	.short	0x0101
        /*08b2*/ 	.byte	0xff
	.zero		1


	//   ....[122]....
        /*08b4*/ 	.word	0x000080b0
        /*08b8*/ 	.word	0x00000002
        /*08bc*/ 	.word	0x000001c0
        /*08c0*/ 	.short	0x010a
        /*08c2*/ 	.byte	0xff
	.zero		1


	//   ....[123]....
        /*08c4*/ 	.word	0x00008110
        /*08c8*/ 	.word	0x00000002
        /*08cc*/ 	.word	0x00000090
        /*08d0*/ 	.short	0x010a
        /*08d2*/ 	.byte	0xff
	.zero		1


	//   ....[124]....
        /*08d4*/ 	.word	0x00008170
        /*08d8*/ 	.word	0x00000002
        /*08dc*/ 	.word	0x00000090
        /*08e0*/ 	.short	0x010a
        /*08e2*/ 	.byte	0xff
	.zero		1


	//   ....[125]....
        /*08e4*/ 	.word	0x000081c0
        /*08e8*/ 	.word	0x00000002
        /*08ec*/ 	.word	0x00000150
        /*08f0*/ 	.short	0x010a
        /*08f2*/ 	.byte	0xff
	.zero		1


	//   ....[126]....
        /*08f4*/ 	.word	0x00008220
        /*08f8*/ 	.word	0x00000000
        /*08fc*/ 	.word	0x00000000
        /*0900*/ 	.short	0x010a
        /*0902*/ 	.byte	0xff
	.zero		1


	//   ....[127]....
        /*0904*/ 	.word	0x00008280
        /*0908*/ 	.word	0x00000000
        /*090c*/ 	.word	0x00000000
        /*0910*/ 	.short	0x010a
        /*0912*/ 	.byte	0xff
	.zero		1


	//   ....[128]....
        /*0914*/ 	.word	0x000082e0
        /*0918*/ 	.word	0x00000000
        /*091c*/ 	.word	0x00000000
        /*0920*/ 	.short	0x010a
        /*0922*/ 	.byte	0xff
	.zero		1


	//   ....[129]....
        /*0924*/ 	.word	0x00008340
        /*0928*/ 	.word	0x00000000
        /*092c*/ 	.word	0x00000000
        /*0930*/ 	.short	0x010a
        /*0932*/ 	.byte	0xff
	.zero		1


	//   ....[130]....
        /*0934*/ 	.word	0x000083a0
        /*0938*/ 	.word	0x00000000
        /*093c*/ 	.word	0x00000000
        /*0940*/ 	.short	0x010a
        /*0942*/ 	.byte	0xff
	.zero		1


	//   ....[131]....
        /*0944*/ 	.word	0x00008400
        /*0948*/ 	.word	0x00000000
        /*094c*/ 	.word	0x00000000
        /*0950*/ 	.short	0x010a
        /*0952*/ 	.byte	0xff
	.zero		1


	//   ....[132]....
        /*0954*/ 	.word	0x00008460
        /*0958*/ 	.word	0x00000000
        /*095c*/ 	.word	0x00000000
        /*0960*/ 	.short	0x010a
        /*0962*/ 	.byte	0xff
	.zero		1


	//   ....[133]....
        /*0964*/ 	.word	0x000084c0
        /*0968*/ 	.word	0x00000000
        /*096c*/ 	.word	0x00000000
        /*0970*/ 	.short	0x010a
        /*0972*/ 	.byte	0xff
	.zero		1


	//   ....[134]....
        /*0974*/ 	.word	0x00008520
        /*0978*/ 	.word	0x00000000
        /*097c*/ 	.word	0x00000000
        /*0980*/ 	.short	0x010a
        /*0982*/ 	.byte	0xff
	.zero		1


	//   ....[135]....
        /*0984*/ 	.word	0x00008580
        /*0988*/ 	.word	0x00000000
        /*098c*/ 	.word	0x00000000
        /*0990*/ 	.short	0x010a
        /*0992*/ 	.byte	0xff
	.zero		1


	//   ....[136]....
        /*0994*/ 	.word	0x000085e0
        /*0998*/ 	.word	0x00000000
        /*099c*/ 	.word	0x00000000
        /*09a0*/ 	.short	0x010a
        /*09a2*/ 	.byte	0xff
	.zero		1


	//   ....[137]....
        /*09a4*/ 	.word	0x00008640
        /*09a8*/ 	.word	0x00000000
        /*09ac*/ 	.word	0x00000000
        /*09b0*/ 	.short	0x010a
        /*09b2*/ 	.byte	0xff
	.zero		1


	//   ....[138]....
        /*09b4*/ 	.word	0x000086a0
        /*09b8*/ 	.word	0x00000000
        /*09bc*/ 	.word	0x00000000
        /*09c0*/ 	.short	0x010a
        /*09c2*/ 	.byte	0xff
	.zero		1


	//   ....[139]....
        /*09c4*/ 	.word	0x00008700
        /*09c8*/ 	.word	0x00000000
        /*09cc*/ 	.word	0x00000000
        /*09d0*/ 	.short	0x010a
        /*09d2*/ 	.byte	0xff
	.zero		1


	//   ....[140]....
        /*09d4*/ 	.word	0x00008760
        /*09d8*/ 	.word	0x00000000
        /*09dc*/ 	.word	0x00000000
        /*09e0*/ 	.short	0x010a
        /*09e2*/ 	.byte	0xff
	.zero		1


	//   ....[141]....
        /*09e4*/ 	.word	0x000087c0
        /*09e8*/ 	.word	0x00000000
        /*09ec*/ 	.word	0x00000000
        /*09f0*/ 	.short	0x010a
        /*09f2*/ 	.byte	0xff
	.zero		1


	//   ....[142]....
        /*09f4*/ 	.word	0x00008820
        /*09f8*/ 	.word	0x00000000
        /*09fc*/ 	.word	0x00000000
        /*0a00*/ 	.short	0x010a
        /*0a02*/ 	.byte	0xff
	.zero		1


	//   ....[143]....
        /*0a04*/ 	.word	0x00008870
        /*0a08*/ 	.word	0x00000000
        /*0a0c*/ 	.word	0x000001b0
        /*0a10*/ 	.short	0x010a
        /*0a12*/ 	.byte	0xff
	.zero		1


	//   ....[144]....
        /*0a14*/ 	.word	0x000088d0
        /*0a18*/ 	.word	0x00000000
        /*0a1c*/ 	.word	0x00000160
        /*0a20*/ 	.short	0x010a
        /*0a22*/ 	.byte	0xff
	.zero		1


	//   ....[145]....
        /*0a24*/ 	.word	0x00008920
        /*0a28*/ 	.word	0x00000000
        /*0a2c*/ 	.word	0x00000150
        /*0a30*/ 	.short	0x010a
        /*0a32*/ 	.byte	0xff
	.zero		1


	//   ....[146]....
        /*0a34*/ 	.word	0x00008980
        /*0a38*/ 	.word	0x00000000
        /*0a3c*/ 	.word	0x00000160
        /*0a40*/ 	.short	0x010a
        /*0a42*/ 	.byte	0xff
	.zero		1


	//   ....[147]....
        /*0a44*/ 	.word	0x000089d0
        /*0a48*/ 	.word	0x00000000
        /*0a4c*/ 	.word	0x00000150
        /*0a50*/ 	.short	0x010a
        /*0a52*/ 	.byte	0xff
	.zero		1


	//   ....[148]....
        /*0a54*/ 	.word	0x00008a30
        /*0a58*/ 	.word	0x00000002
        /*0a5c*/ 	.word	0x00000190
        /*0a60*/ 	.short	0x010a
        /*0a62*/ 	.byte	0xff
	.zero		1


	//   ....[149]....
        /*0a64*/ 	.word	0x00008a90
        /*0a68*/ 	.word	0x00000000
        /*0a6c*/ 	.word	0x00000000
        /*0a70*/ 	.short	0x010a
        /*0a72*/ 	.byte	0xff
	.zero		1


	//   ....[150]....
        /*0a74*/ 	.word	0x00008af0
        /*0a78*/ 	.word	0x00000000
        /*0a7c*/ 	.word	0x00000000
        /*0a80*/ 	.short	0x010a
        /*0a82*/ 	.byte	0xff
	.zero		1


	//   ....[151]....
        /*0a84*/ 	.word	0x00008b50
        /*0a88*/ 	.word	0x00000000
        /*0a8c*/ 	.word	0x00000000
        /*0a90*/ 	.short	0x010a
        /*0a92*/ 	.byte	0xff
	.zero		1


	//   ....[152]....
        /*0a94*/ 	.word	0x00008bb0
        /*0a98*/ 	.word	0x00000000
        /*0a9c*/ 	.word	0x00000000
        /*0aa0*/ 	.short	0x010a
        /*0aa2*/ 	.byte	0xff
	.zero		1


	//   ....[153]....
        /*0aa4*/ 	.word	0x00008c10
        /*0aa8*/ 	.word	0x00000000
        /*0aac*/ 	.word	0x00000000
        /*0ab0*/ 	.short	0x010a
        /*0ab2*/ 	.byte	0xff
	.zero		1


	//   ....[154]....
        /*0ab4*/ 	.word	0x00008c60
        /*0ab8*/ 	.word	0x00000000
        /*0abc*/ 	.word	0x00000150
        /*0ac0*/ 	.short	0x010a
        /*0ac2*/ 	.byte	0xff
	.zero		1


	//   ....[155]....
        /*0ac4*/ 	.word	0x00008cc0
        /*0ac8*/ 	.word	0x00000000
        /*0acc*/ 	.word	0x00000148
        /*0ad0*/ 	.short	0x010a
        /*0ad2*/ 	.byte	0xff
	.zero		1


	//   ....[156]....
        /*0ad4*/ 	.word	0x00008d20
        /*0ad8*/ 	.word	0x00000000
        /*0adc*/ 	.word	0x00000130
        /*0ae0*/ 	.short	0x010a
        /*0ae2*/ 	.byte	0xff
	.zero		1


	//   ....[157]....
        /*0ae4*/ 	.word	0x00008d80
        /*0ae8*/ 	.word	0x00000000
        /*0aec*/ 	.word	0x00000000
        /*0af0*/ 	.short	0x010a
        /*0af2*/ 	.byte	0xff
	.zero		1


	//   ....[158]....
        /*0af4*/ 	.word	0x00008dd0
        /*0af8*/ 	.word	0x00000000
        /*0afc*/ 	.word	0x00000150
        /*0b00*/ 	.short	0x010a
        /*0b02*/ 	.byte	0xff
	.zero		1


	//   ....[159]....
        /*0b04*/ 	.word	0x00008e20
        /*0b08*/ 	.word	0x00000000
        /*0b0c*/ 	.word	0x00000120
        /*0b10*/ 	.short	0x010a
        /*0b12*/ 	.byte	0xff
	.zero		1


	//   ....[160]....
        /*0b14*/ 	.word	0x00008e70
        /*0b18*/ 	.word	0x00000011
        /*0b1c*/ 	.word	0x00000170
        /*0b20*/ 	.short	0x010a
        /*0b22*/ 	.byte	0xff
	.zero		1


	//----- nvinfo : EIATTR_NUM_MBARRIERS
	.align		4
.L_47:
        /*0b24*/ 	.byte	0x03, 0x38
        /*0b26*/ 	.short	0x003a


	//----- nvinfo : EIATTR_EXIT_INSTR_OFFSETS
	.align		4
        /*0b28*/ 	.byte	0x04, 0x1c
        /*0b2a*/ 	.short	(.L_49 - .L_48)


	//   ....[0]....
.L_48:
        /*0b2c*/ 	.word	0x00002e90


	//   ....[1]....
        /*0b30*/ 	.word	0x00003380


	//   ....[2]....
        /*0b34*/ 	.word	0x000033e0


	//   ....[3]....
        /*0b38*/ 	.word	0x00004250


	//   ....[4]....
        /*0b3c*/ 	.word	0x00005120


	//   ....[5]....
        /*0b40*/ 	.word	0x00005160


	//   ....[6]....
        /*0b44*/ 	.word	0x00007fc0


	//   ....[7]....
        /*0b48*/ 	.word	0x00008040


	//   ....[8]....
        /*0b4c*/ 	.word	0x00008070


	//   ....[9]....
        /*0b50*/ 	.word	0x000080a0


	//----- nvinfo : EIATTR_MAX_THREADS
	.align		4
.L_49:
        /*0b54*/ 	.byte	0x04, 0x05
        /*0b56*/ 	.short	(.L_51 - .L_50)
.L_50:
        /*0b58*/ 	.word	0x00000100
        /*0b5c*/ 	.word	0x00000001
        /*0b60*/ 	.word	0x00000001


	//----- nvinfo : EIATTR_CRS_STACK_SIZE
	.align		4
.L_51:
        /*0b64*/ 	.byte	0x04, 0x1e
        /*0b66*/ 	.short	(.L_53 - .L_52)
.L_52:
        /*0b68*/ 	.word	0x00000000


	//----- nvinfo : EIATTR_CBANK_PARAM_SIZE
	.align		4
.L_53:
        /*0b6c*/ 	.byte	0x03, 0x19
        /*0b6e*/ 	.short	0x0800


	//----- nvinfo : EIATTR_PARAM_CBANK
	.align		4
        /*0b70*/ 	.byte	0x04, 0x0a
        /*0b72*/ 	.short	(.L_55 - .L_54)
	.align		4
.L_54:
        /*0b74*/ 	.word	index@(.nv.constant0._ZN7cutlass13device_kernelINS_4gemm6kernel13GemmUniversalIN4cute5tupleIJiiiiEEENS1_10collective13CollectiveMmaINS1_35MainloopSm100TmaUmmaWarpSpecializedILi18ELi2ELi4ENS5_IJNS4_1CILi1EEESB_SB_EEEEENS5_IJNSA_ILi64EEENSA_ILi112EEENSA_ILi32EEEEEENS_10bfloat16_tENS5_IJlSB_lEEESI_SJ_NS4_8TiledMMAINS4_8MMA_AtomIJNS4_20SM100_MMA_F16BF16_SSISI_SI_fLi64ELi112ELNS4_4UMMA5MajorE0ELSO_0ELNSN_7ScaleInE0ELSP_0EEEEEENS4_6LayoutISC_NS5_IJNSA_ILi0EEEST_ST_EEEEENS5_IJNS4_10UnderscoreESW_SW_EEEEENS4_13SM90_TMA_LOADENS4_14ComposedLayoutINS4_7SwizzleILi2ELi4ELi3EEENS4_18smem_ptr_flag_bitsILi16EEENSS_INS5_IJNSA_ILi8EEESG_EEENS5_IJSG_SB_EEEEEEEvNS4_8identityESZ_S19_vS1A_EENS_8epilogue10collective18CollectiveEpilogueINS1C_23Sm100TmaWarpSpecializedILi2ELi1ELi56ELb1ELb0EEEJSH_NS5_IJNSS_ISE_SB_EENSS_ISF_SB_EEEEESI_SJ_SI_SJ_NS1C_6fusion15FusionCallbacksIS1G_NS1K_17LinearCombinationISI_fSI_fLNS_15FloatRoundStyleE2EEESH_S1J_JEEENS4_5SM1004TMEM4LOAD26SM100_TMEM_LOAD_16dp256b2xESZ_NS10_INS11_ILi1ELi4ELi3EEES14_NSS_INS5_IJS15_NSA_ILi16EEEEEENS5_IJS1V_SB_EEEEEEENS4_17SM75_U32x4_LDSM_NENS4_14SM90_TMA_STOREES1Z_NS4_17SM90_U32x4_STSM_NENS4_39AutoVectorizingCopyWithAssumedAlignmentILi128EEEEEEvvEEEEvNT_6ParamsE)
        /*0b78*/ 	.short	0x0380
        /*0b7a*/ 	.short	0x0800


	//----- nvinfo : EIATTR_SW_WAR
	.align		4
.L_55:
        /*0b7c*/ 	.byte	0x04, 0x36
        /*0b7e*/ 	.short	(.L_57 - .L_56)
.L_56:
        /*0b80*/ 	.word	0x00000008
.L_57:


//--------------------- .nv.callgraph             --------------------------
	.section	.nv.callgraph,"",@"SHT_CUDA_CALLGRAPH"
	.align	4
	.sectionentsize	8
	.align		4
        /*0000*/ 	.word	0x00000000
	.align		4
        /*0004*/ 	.word	0xffffffff
	.align		4
        /*0008*/ 	.word	index@(_ZN7cutlass13device_kernelINS_4gemm6kernel13GemmUniversalIN4cute5tupleIJiiiiEEENS1_10collective13CollectiveMmaINS1_35MainloopSm100TmaUmmaWarpSpecializedILi18ELi2ELi4ENS5_IJNS4_1CILi1EEESB_SB_EEEEENS5_IJNSA_ILi64EEENSA_ILi112EEENSA_ILi32EEEEEENS_10bfloat16_tENS5_IJlSB_lEEESI_SJ_NS4_8TiledMMAINS4_8MMA_AtomIJNS4_20SM100_MMA_F16BF16_SSISI_SI_fLi64ELi112ELNS4_4UMMA5MajorE0ELSO_0ELNSN_7ScaleInE0ELSP_0EEEEEENS4_6LayoutISC_NS5_IJNSA_ILi0EEEST_ST_EEEEENS5_IJNS4_10UnderscoreESW_SW_EEEEENS4_13SM90_TMA_LOADENS4_14ComposedLayoutINS4_7SwizzleILi2ELi4ELi3EEENS4_18smem_ptr_flag_bitsILi16EEENSS_INS5_IJNSA_ILi8EEESG_EEENS5_IJSG_SB_EEEEEEEvNS4_8identityESZ_S19_vS1A_EENS_8epilogue10collective18CollectiveEpilogueINS1C_23Sm100TmaWarpSpecializedILi2ELi1ELi56ELb1ELb0EEEJSH_NS5_IJNSS_ISE_SB_EENSS_ISF_SB_EEEEESI_SJ_SI_SJ_NS1C_6fusion15FusionCallbacksIS1G_NS1K_17LinearCombinationISI_fSI_fLNS_15FloatRoundStyleE2EEESH_S1J_JEEENS4_5SM1004TMEM4LOAD26SM100_TMEM_LOAD_16dp256b2xESZ_NS10_INS11_ILi1ELi4ELi3EEES14_NSS_INS5_IJS15_NSA_ILi16EEEEEENS5_IJS1V_SB_EEEEEEENS4_17SM75_U32x4_LDSM_NENS4_14SM90_TMA_STOREES1Z_NS4_17SM90_U32x4_STSM_NENS4_39AutoVectorizingCopyWithAssumedAlignmentILi128EEEEEEvvEEEEvNT_6ParamsE)
	.align		4
        /*000c*/ 	.word	index@(__assertfail)
	.align		4
        /*0010*/ 	.word	0x00000000
	.align		4
        /*0014*/ 	.word	0xfffffffe
	.align		4
        /*0018*/ 	.word	0x00000000
	.align		4
        /*001c*/ 	.word	0xfffffffd
	.align		4
        /*0020*/ 	.word	0x00000000
	.align		4
        /*0024*/ 	.word	0xfffffffc


//--------------------- .nv.constant4             --------------------------
	.section	.nv.constant4,"a",@progbits
	.align	8
	.align		8
.nv.constant4:
        /*0000*/ 	.dword	__assertfail
	.align		8
        /*0008*/ 	.dword	__unnamed_1
	.align		8
        /*0010*/ 	.dword	__unnamed_2
	.align		8
        /*0018*/ 	.dword	_ZN40_INTERNAL_d160e709_4_k_cu_32d9bc4e_174454cuda3std3__45__cpo5beginE
	.align		8
        /*0020*/ 	.dword	_ZN40_INTERNAL_d160e709_4_k_cu_32d9bc4e_174454cuda3std3__45__cpo3endE
	.align		8
        /*0028*/ 	.dword	_ZN40_INTERNAL_d160e709_4_k_cu_32d9bc4e_174454cuda3std3__45__cpo6cbeginE
	.align		8
        /*0030*/ 	.dword	_ZN40_INTERNAL_d160e709_4_k_cu_32d9bc4e_174454cuda3std3__45__cpo4cendE
	.align		8
        /*0038*/ 	.dword	_ZN40_INTERNAL_d160e709_4_k_cu_32d9bc4e_174454cuda3std3__442_GLOBAL__N__d160e709_4_k_cu_32d9bc4e_174456ignoreE
	.align		8
        /*0040*/ 	.dword	_ZN40_INTERNAL_d160e709_4_k_cu_32d9bc4e_174454cuda3std3__419piecewise_constructE
	.align		8
        /*0048*/ 	.dword	_ZN40_INTERNAL_d160e709_4_k_cu_32d9bc4e_174454cuda3std3__48in_placeE
	.align		8
        /*0050*/ 	.dword	_ZN40_INTERNAL_d160e709_4_k_cu_32d9bc4e_174454cuda3std6ranges3__45__cpo4swapE
	.align		8
        /*0058*/ 	.dword	_ZN40_INTERNAL_d160e709_4_k_cu_32d9bc4e_174454cuda3std6ranges3__45__cpo9iter_moveE
	.align		8
        /*0060*/ 	.dword	_ZN40_INTERNAL_d160e709_4_k_cu_32d9bc4e_174454cute7productE
	.align		8
        /*0068*/ 	.dword	_ZN40_INTERNAL_d160e709_4_k_cu_32d9bc4e_174454cute1_E
	.align		8
        /*0070*/ 	.dword	$str$25
	.align		8
        /*0078*/ 	.dword	$str$26
	.align		8
        /*0080*/ 	.dword	$str$27
	.align		8
        /*0088*/ 	.dword	$str$28


//--------------------- .text._ZN7cutlass13device_kernelINS_4gemm6kernel13GemmUniversalIN4cute5tupleIJiiiiEEENS1_10collective13CollectiveMmaINS1_35MainloopSm100TmaUmmaWarpSpecializedILi18ELi2ELi4ENS5_IJNS4_1CILi1EEESB_SB_EEEEENS5_IJNSA_ILi64EEENSA_ILi112EEENSA_ILi32EEEEEENS_10bfloat16_tENS5_IJlSB_lEEESI_SJ_NS4_8TiledMMAINS4_8MMA_AtomIJNS4_20SM100_MMA_F16BF16_SSISI_SI_fLi64ELi112ELNS4_4UMMA5MajorE0ELSO_0ELNSN_7ScaleInE0ELSP_0EEEEEENS4_6LayoutISC_NS5_IJNSA_ILi0EEEST_ST_EEEEENS5_IJNS4_10UnderscoreESW_SW_EEEEENS4_13SM90_TMA_LOADENS4_14ComposedLayoutINS4_7SwizzleILi2ELi4ELi3EEENS4_18smem_ptr_flag_bitsILi16EEENSS_INS5_IJNSA_ILi8EEESG_EEENS5_IJSG_SB_EEEEEEEvNS4_8identityESZ_S19_vS1A_EENS_8epilogue10collective18CollectiveEpilogueINS1C_23Sm100TmaWarpSpecializedILi2ELi1ELi56ELb1ELb0EEEJSH_NS5_IJNSS_ISE_SB_EENSS_ISF_SB_EEEEESI_SJ_SI_SJ_NS1C_6fusion15FusionCallbacksIS1G_NS1K_17LinearCombinationISI_fSI_fLNS_15FloatRoundStyleE2EEESH_S1J_JEEENS4_5SM1004TMEM4LOAD26SM100_TMEM_LOAD_16dp256b2xESZ_NS10_INS11_ILi1ELi4ELi3EEES14_NSS_INS5_IJS15_NSA_ILi16EEEEEENS5_IJS1V_SB_EEEEEEENS4_17SM75_U32x4_LDSM_NENS4_14SM90_TMA_STOREES1Z_NS4_17SM90_U32x4_STSM_NENS4_39AutoVectorizingCopyWithAssumedAlignmentILi128EEEEEEvvEEEEvNT_6ParamsE --------------------------
	.section	.text._ZN7cutlass13device_kernelINS_4gemm6kernel13GemmUniversalIN4cute5tupleIJiiiiEEENS1_10collective13CollectiveMmaINS1_35MainloopSm100TmaUmmaWarpSpecializedILi18ELi2ELi4ENS5_IJNS4_1CILi1EEESB_SB_EEEEENS5_IJNSA_ILi64EEENSA_ILi112EEENSA_ILi32EEEEEENS_10bfloat16_tENS5_IJlSB_lEEESI_SJ_NS4_8TiledMMAINS4_8MMA_AtomIJNS4_20SM100_MMA_F16BF16_SSISI_SI_fLi64ELi112ELNS4_4UMMA5MajorE0ELSO_0ELNSN_7ScaleInE0ELSP_0EEEEEENS4_6LayoutISC_NS5_IJNSA_ILi0EEEST_ST_EEEEENS5_IJNS4_10UnderscoreESW_SW_EEEEENS4_13SM90_TMA_LOADENS4_14ComposedLayoutINS4_7SwizzleILi2ELi4ELi3EEENS4_18smem_ptr_flag_bitsILi16EEENSS_INS5_IJNSA_ILi8EEESG_EEENS5_IJSG_SB_EEEEEEEvNS4_8identityESZ_S19_vS1A_EENS_8epilogue10collective18CollectiveEpilogueINS1C_23Sm100TmaWarpSpecializedILi2ELi1ELi56ELb1ELb0EEEJSH_NS5_IJNSS_ISE_SB_EENSS_ISF_SB_EEEEESI_SJ_SI_SJ_NS1C_6fusion15FusionCallbacksIS1G_NS1K_17LinearCombinationISI_fSI_fLNS_15FloatRoundStyleE2EEESH_S1J_JEEENS4_5SM1004TMEM4LOAD26SM100_TMEM_LOAD_16dp256b2xESZ_NS10_INS11_ILi1ELi4ELi3EEES14_NSS_INS5_IJS15_NSA_ILi16EEEEEENS5_IJS1V_SB_EEEEEEENS4_17SM75_U32x4_LDSM_NENS4_14SM90_TMA_STOREES1Z_NS4_17SM90_U32x4_STSM_NENS4_39AutoVectorizingCopyWithAssumedAlignmentILi128EEEEEEvvEEEEvNT_6ParamsE,"ax",@progbits
	.align	128
.text._ZN7cutlass13device_kernelINS_4gemm6kernel13GemmUniversalIN4cute5tupleIJiiiiEEENS1_10collective13CollectiveMmaINS1_35MainloopSm100TmaUmmaWarpSpecializedILi18ELi2ELi4ENS5_IJNS4_1CILi1EEESB_SB_EEEEENS5_IJNSA_ILi64EEENSA_ILi112EEENSA_ILi32EEEEEENS_10bfloat16_tENS5_IJlSB_lEEESI_SJ_NS4_8TiledMMAINS4_8MMA_AtomIJNS4_20SM100_MMA_F16BF16_SSISI_SI_fLi64ELi112ELNS4_4UMMA5MajorE0ELSO_0ELNSN_7ScaleInE0ELSP_0EEEEEENS4_6LayoutISC_NS5_IJNSA_ILi0EEEST_ST_EEEEENS5_IJNS4_10UnderscoreESW_SW_EEEEENS4_13SM90_TMA_LOADENS4_14ComposedLayoutINS4_7SwizzleILi2ELi4ELi3EEENS4_18smem_ptr_flag_bitsILi16EEENSS_INS5_IJNSA_ILi8EEESG_EEENS5_IJSG_SB_EEEEEEEvNS4_8identityESZ_S19_vS1A_EENS_8epilogue10collective18CollectiveEpilogueINS1C_23Sm100TmaWarpSpecializedILi2ELi1ELi56ELb1ELb0EEEJSH_NS5_IJNSS_ISE_SB_EENSS_ISF_SB_EEEEESI_SJ_SI_SJ_NS1C_6fusion15FusionCallbacksIS1G_NS1K_17LinearCombinationISI_fSI_fLNS_15FloatRoundStyleE2EEESH_S1J_JEEENS4_5SM1004TMEM4LOAD26SM100_TMEM_LOAD_16dp256b2xESZ_NS10_INS11_ILi1ELi4ELi3EEES14_NSS_INS5_IJS15_NSA_ILi16EEEEEENS5_IJS1V_SB_EEEEEEENS4_17SM75_U32x4_LDSM_NENS4_14SM90_TMA_STOREES1Z_NS4_17SM90_U32x4_STSM_NENS4_39AutoVectorizingCopyWithAssumedAlignmentILi128EEEEEEvvEEEEvNT_6ParamsE:
        .type           _ZN7cutlass13device_kernelINS_4gemm6kernel13GemmUniversalIN4cute5tupleIJiiiiEEENS1_10collective13CollectiveMmaINS1_35MainloopSm100TmaUmmaWarpSpecializedILi18ELi2ELi4ENS5_IJNS4_1CILi1EEESB_SB_EEEEENS5_IJNSA_ILi64EEENSA_ILi112EEENSA_ILi32EEEEEENS_10bfloat16_tENS5_IJlSB_lEEESI_SJ_NS4_8TiledMMAINS4_8MMA_AtomIJNS4_20SM100_MMA_F16BF16_SSISI_SI_fLi64ELi112ELNS4_4UMMA5MajorE0ELSO_0ELNSN_7ScaleInE0ELSP_0EEEEEENS4_6LayoutISC_NS5_IJNSA_ILi0EEEST_ST_EEEEENS5_IJNS4_10UnderscoreESW_SW_EEEEENS4_13SM90_TMA_LOADENS4_14ComposedLayoutINS4_7SwizzleILi2ELi4ELi3EEENS4_18smem_ptr_flag_bitsILi16EEENSS_INS5_IJNSA_ILi8EEESG_EEENS5_IJSG_SB_EEEEEEEvNS4_8identityESZ_S19_vS1A_EENS_8epilogue10collective18CollectiveEpilogueINS1C_23Sm100TmaWarpSpecializedILi2ELi1ELi56ELb1ELb0EEEJSH_NS5_IJNSS_ISE_SB_EENSS_ISF_SB_EEEEESI_SJ_SI_SJ_NS1C_6fusion15FusionCallbacksIS1G_NS1K_17LinearCombinationISI_fSI_fLNS_15FloatRoundStyleE2EEESH_S1J_JEEENS4_5SM1004TMEM4LOAD26SM100_TMEM_LOAD_16dp256b2xESZ_NS10_INS11_ILi1ELi4ELi3EEES14_NSS_INS5_IJS15_NSA_ILi16EEEEEENS5_IJS1V_SB_EEEEEEENS4_17SM75_U32x4_LDSM_NENS4_14SM90_TMA_STOREES1Z_NS4_17SM90_U32x4_STSM_NENS4_39AutoVectorizingCopyWithAssumedAlignmentILi128EEEEEEvvEEEEvNT_6ParamsE,@function
        .size           _ZN7cutlass13device_kernelINS_4gemm6kernel13GemmUniversalIN4cute5tupleIJiiiiEEENS1_10collective13CollectiveMmaINS1_35MainloopSm100TmaUmmaWarpSpecializedILi18ELi2ELi4ENS5_IJNS4_1CILi1EEESB_SB_EEEEENS5_IJNSA_ILi64EEENSA_ILi112EEENSA_ILi32EEEEEENS_10bfloat16_tENS5_IJlSB_lEEESI_SJ_NS4_8TiledMMAINS4_8MMA_AtomIJNS4_20SM100_MMA_F16BF16_SSISI_SI_fLi64ELi112ELNS4_4UMMA5MajorE0ELSO_0ELNSN_7ScaleInE0ELSP_0EEEEEENS4_6LayoutISC_NS5_IJNSA_ILi0EEEST_ST_EEEEENS5_IJNS4_10UnderscoreESW_SW_EEEEENS4_13SM90_TMA_LOADENS4_14ComposedLayoutINS4_7SwizzleILi2ELi4ELi3EEENS4_18smem_ptr_flag_bitsILi16EEENSS_INS5_IJNSA_ILi8EEESG_EEENS5_IJSG_SB_EEEEEEEvNS4_8identityESZ_S19_vS1A_EENS_8epilogue10collective18CollectiveEpilogueINS1C_23Sm100TmaWarpSpecializedILi2ELi1ELi56ELb1ELb0EEEJSH_NS5_IJNSS_ISE_SB_EENSS_ISF_SB_EEEEESI_SJ_SI_SJ_NS1C_6fusion15FusionCallbacksIS1G_NS1K_17LinearCombinationISI_fSI_fLNS_15FloatRoundStyleE2EEESH_S1J_JEEENS4_5SM1004TMEM4LOAD26SM100_TMEM_LOAD_16dp256b2xESZ_NS10_INS11_ILi1ELi4ELi3EEES14_NSS_INS5_IJS15_NSA_ILi16EEEEEENS5_IJS1V_SB_EEEEEEENS4_17SM75_U32x4_LDSM_NENS4_14SM90_TMA_STOREES1Z_NS4_17SM90_U32x4_STSM_NENS4_39AutoVectorizingCopyWithAssumedAlignmentILi128EEEEEEvvEEEEvNT_6ParamsE,(.L_x_186 - _ZN7cutlass13device_kernelINS_4gemm6kernel13GemmUniversalIN4cute5tupleIJiiiiEEENS1_10collective13CollectiveMmaINS1_35MainloopSm100TmaUmmaWarpSpecializedILi18ELi2ELi4ENS5_IJNS4_1CILi1EEESB_SB_EEEEENS5_IJNSA_ILi64EEENSA_ILi112EEENSA_ILi32EEEEEENS_10bfloat16_tENS5_IJlSB_lEEESI_SJ_NS4_8TiledMMAINS4_8MMA_AtomIJNS4_20SM100_MMA_F16BF16_SSISI_SI_fLi64ELi112ELNS4_4UMMA5MajorE0ELSO_0ELNSN_7ScaleInE0ELSP_0EEEEEENS4_6LayoutISC_NS5_IJNSA_ILi0EEEST_ST_EEEEENS5_IJNS4_10UnderscoreESW_SW_EEEEENS4_13SM90_TMA_LOADENS4_14ComposedLayoutINS4_7SwizzleILi2ELi4ELi3EEENS4_18smem_ptr_flag_bitsILi16EEENSS_INS5_IJNSA_ILi8EEESG_EEENS5_IJSG_SB_EEEEEEEvNS4_8identityESZ_S19_vS1A_EENS_8epilogue10collective18CollectiveEpilogueINS1C_23Sm100TmaWarpSpecializedILi2ELi1ELi56ELb1ELb0EEEJSH_NS5_IJNSS_ISE_SB_EENSS_ISF_SB_EEEEESI_SJ_SI_SJ_NS1C_6fusion15FusionCallbacksIS1G_NS1K_17LinearCombinationISI_fSI_fLNS_15FloatRoundStyleE2EEESH_S1J_JEEENS4_5SM1004TMEM4LOAD26SM100_TMEM_LOAD_16dp256b2xESZ_NS10_INS11_ILi1ELi4ELi3EEES14_NSS_INS5_IJS15_NSA_ILi16EEEEEENS5_IJS1V_SB_EEEEEEENS4_17SM75_U32x4_LDSM_NENS4_14SM90_TMA_STOREES1Z_NS4_17SM90_U32x4_STSM_NENS4_39AutoVectorizingCopyWithAssumedAlignmentILi128EEEEEEvvEEEEvNT_6ParamsE)
        .other          _ZN7cutlass13device_kernelINS_4gemm6kernel13GemmUniversalIN4cute5tupleIJiiiiEEENS1_10collective13CollectiveMmaINS1_35MainloopSm100TmaUmmaWarpSpecializedILi18ELi2ELi4ENS5_IJNS4_1CILi1EEESB_SB_EEEEENS5_IJNSA_ILi64EEENSA_ILi112EEENSA_ILi32EEEEEENS_10bfloat16_tENS5_IJlSB_lEEESI_SJ_NS4_8TiledMMAINS4_8MMA_AtomIJNS4_20SM100_MMA_F16BF16_SSISI_SI_fLi64ELi112ELNS4_4UMMA5MajorE0ELSO_0ELNSN_7ScaleInE0ELSP_0EEEEEENS4_6LayoutISC_NS5_IJNSA_ILi0EEEST_ST_EEEEENS5_IJNS4_10UnderscoreESW_SW_EEEEENS4_13SM90_TMA_LOADENS4_14ComposedLayoutINS4_7SwizzleILi2ELi4ELi3EEENS4_18smem_ptr_flag_bitsILi16EEENSS_INS5_IJNSA_ILi8EEESG_EEENS5_IJSG_SB_EEEEEEEvNS4_8identityESZ_S19_vS1A_EENS_8epilogue10collective18CollectiveEpilogueINS1C_23Sm100TmaWarpSpecializedILi2ELi1ELi56ELb1ELb0EEEJSH_NS5_IJNSS_ISE_SB_EENSS_ISF_SB_EEEEESI_SJ_SI_SJ_NS1C_6fusion15FusionCallbacksIS1G_NS1K_17LinearCombinationISI_fSI_fLNS_15FloatRoundStyleE2EEESH_S1J_JEEENS4_5SM1004TMEM4LOAD26SM100_TMEM_LOAD_16dp256b2xESZ_NS10_INS11_ILi1ELi4ELi3EEES14_NSS_INS5_IJS15_NSA_ILi16EEEEEENS5_IJS1V_SB_EEEEEEENS4_17SM75_U32x4_LDSM_NENS4_14SM90_TMA_STOREES1Z_NS4_17SM90_U32x4_STSM_NENS4_39AutoVectorizingCopyWithAssumedAlignmentILi128EEEEEEvvEEEEvNT_6ParamsE,@"STO_CUDA_ENTRY STV_DEFAULT"
_ZN7cutlass13device_kernelINS_4gemm6kernel13GemmUniversalIN4cute5tupleIJiiiiEEENS1_10collective13CollectiveMmaINS1_35MainloopSm100TmaUmmaWarpSpecializedILi18ELi2ELi4ENS5_IJNS4_1CILi1EEESB_SB_EEEEENS5_IJNSA_ILi64EEENSA_ILi112EEENSA_ILi32EEEEEENS_10bfloat16_tENS5_IJlSB_lEEESI_SJ_NS4_8TiledMMAINS4_8MMA_AtomIJNS4_20SM100_MMA_F16BF16_SSISI_SI_fLi64ELi112ELNS4_4UMMA5MajorE0ELSO_0ELNSN_7ScaleInE0ELSP_0EEEEEENS4_6LayoutISC_NS5_IJNSA_ILi0EEEST_ST_EEEEENS5_IJNS4_10UnderscoreESW_SW_EEEEENS4_13SM90_TMA_LOADENS4_14ComposedLayoutINS4_7SwizzleILi2ELi4ELi3EEENS4_18smem_ptr_flag_bitsILi16EEENSS_INS5_IJNSA_ILi8EEESG_EEENS5_IJSG_SB_EEEEEEEvNS4_8identityESZ_S19_vS1A_EENS_8epilogue10collective18CollectiveEpilogueINS1C_23Sm100TmaWarpSpecializedILi2ELi1ELi56ELb1ELb0EEEJSH_NS5_IJNSS_ISE_SB_EENSS_ISF_SB_EEEEESI_SJ_SI_SJ_NS1C_6fusion15FusionCallbacksIS1G_NS1K_17LinearCombinationISI_fSI_fLNS_15FloatRoundStyleE2EEESH_S1J_JEEENS4_5SM1004TMEM4LOAD26SM100_TMEM_LOAD_16dp256b2xESZ_NS10_INS11_ILi1ELi4ELi3EEES14_NSS_INS5_IJS15_NSA_ILi16EEEEEENS5_IJS1V_SB_EEEEEEENS4_17SM75_U32x4_LDSM_NENS4_14SM90_TMA_STOREES1Z_NS4_17SM90_U32x4_STSM_NENS4_39AutoVectorizingCopyWithAssumedAlignmentILi128EEEEEEvvEEEEvNT_6ParamsE:
[----:B------:R-:W1:Y:S01]  /*0000*/  LDC R1, c[0x0][0x37c] ;  /* 0x0000df00ff017b82 */ /* 0x000e620000000800 */
[----:B------:R-:W2:Y:S01]  /*0010*/  S2R R153, SR_TID.X ;  /* 0x0000000000997919 */ /* 0x000ea20000002100 */
[----:B------:R-:W3:Y:S01]  /*0020*/  LDCU.64 UR4, c[0x0][0x890] ;  /* 0x00011200ff0477ac */ /* 0x000ee20008000a00 */
[----:B------:R-:W-:Y:S02]  /*0030*/  PRMT R142, RZ, 0x7610, R142 ;  /* 0x00007610ff8e7816 */ /* 0x000fe4000000008e */
[----:B------:R-:W-:Y:S01]  /*0040*/  ELECT P5, URZ, PT ;  /* 0x0000000000ff782f */ /* 0x000fe200038a0000 */
[----:B------:R-:W4:Y:S01]  /*0050*/  LDCU.64 UR46, c[0x0][0x358] ;  /* 0x00006b00ff2e77ac */ /* 0x000f220008000a00 */
[----:B---3--:R-:W-:-:S04]  /*0060*/  UISETP.NE.U32.AND UP0, UPT, UR4, URZ, UPT ;  /* 0x000000ff0400728c */ /* 0x008fc8000bf05070 */
[----:B------:R-:W-:Y:S01]  /*0070*/  UISETP.NE.AND.EX UP0, UPT, UR5, URZ, UPT, UP0 ;  /* 0x000000ff0500728c */ /* 0x000fe2000bf05300 */
[----:B--2---:R-:W-:-:S05]  /*0080*/  SHF.R.U32.HI R147, RZ, 0x5, R153 ;  /* 0x00000005ff937819 */ /* 0x004fca0000011699 */
[----:B------:R-:W2:Y:S02]  /*0090*/  SHFL.IDX PT, R0, R147, RZ, 0x1f ;  /* 0x00001fff93007589 */ /* 0x000ea400000e0000 */
[----:B--2---:R-:W-:Y:S01]  /*00a0*/  R2UR UR8, R0 ;  /* 0x00000000000872ca */ /* 0x004fe200000e0000 */
[----:B-1--4-:R-:W-:-:S14]  /*00b0*/  BRA.U UP0, `(.L_x_0) ;  /* 0x00000001002c7547 */ /* 0x012fdc000b800000 */
[----:B------:R-:W1:Y:S02]  /*00c0*/  LDCU.64 UR6, c[0x0][0x888] ;  /* 0x00011100ff0677ac */ /* 0x000e640008000a00 */
[----:B-1----:R-:W-:-:S04]  /*00d0*/  UISETP.NE.U32.AND UP0, UPT, UR6, URZ, UPT ;  /* 0x000000ff0600728c */ /* 0x002fc8000bf05070 */
[----:B------:R-:W-:-:S09]  /*00e0*/  UISETP.NE.AND.EX UP0, UPT, UR7, URZ, UPT, UP0 ;  /* 0x000000ff0700728c */ /* 0x000fd2000bf05300 */
[----:B------:R-:W-:Y:S05]  /*00f0*/  BRA.U !UP0, `(.L_x_1) ;  /* 0x0000000108107547 */ /* 0x000fea000b800000 */
[----:B------:R-:W1:Y:S02]  /*0100*/  LDC.64 R2, c[0x0][0x888] ;  /* 0x00022200ff027b82 */ /* 0x000e640000000a00 */
[----:B-1----:R1:W5:Y:S01]  /*0110*/  LDG.E R83, desc[UR46][R2.64] ;  /* 0x0000002e02537981 */ /* 0x002362000c1e1900 */
[----:B------:R-:W-:Y:S01]  /*0120*/  HFMA2 R142, -RZ, RZ, 0, 5.9604644775390625e-08 ;  /* 0x00000001ff8e7431 */ /* 0x000fe200000001ff */
[----:B------:R-:W-:Y:S05]  /*0130*/  BRA `(.L_x_0) ;  /* 0x00000000000c7947 */ /* 0x000fea0003800000 */
.L_x_1:
[----:B------:R-:W1:Y:S01]  /*0140*/  LDCU UR6, c[0x0][0x880] ;  /* 0x00011000ff0677ac */ /* 0x000e620008000800 */
[----:B------:R-:W-:Y:S01]  /*0150*/  HFMA2 R142, -RZ, RZ, 0, 5.9604644775390625e-08 ;  /* 0x00000001ff8e7431 */ /* 0x000fe200000001ff */
[----:B-1----:R-:W-:-:S07]  /*0160*/  MOV R83, UR6 ;  /* 0x0000000600537c02 */ /* 0x002fce0008000f00 */
.L_x_0:
[----:B------:R-:W2:Y:S02]  /*0170*/  LDCU.64 UR6, c[0x0][0x8b0] ;  /* 0x00011600ff0677ac */ /* 0x000ea40008000a00 */
[----:B--2---:R-:W-:-:S04]  /*0180*/  UISETP.NE.U32.AND UP0, UPT, UR6, URZ, UPT ;  /* 0x000000ff0600728c */ /* 0x004fc8000bf05070 */
[----:B------:R-:W-:-:S09]  /*0190*/  UISETP.NE.AND.EX UP0, UPT, UR7, URZ, UPT, UP0 ;  /* 0x000000ff0700728c */ /* 0x000fd2000bf05300 */
[----:B------:R-:W-:Y:S05]  /*01a0*/  BRA.U UP0, `(.L_x_2) ;  /* 0x0000000100247547 */ /* 0x000fea000b800000 */
[----:B------:R-:W2:Y:S02]  /*01b0*/  LDCU.64 UR6, c[0x0][0x8a8] ;  /* 0x00011500ff0677ac */ /* 0x000ea40008000a00 */
[----:B--2---:R-:W-:-:S04]  /*01c0*/  UISETP.NE.U32.AND UP0, UPT, UR6, URZ, UPT ;  /* 0x000000ff0600728c */ /* 0x004fc8000bf05070 */
[----:B------:R-:W-:-:S09]  /*01d0*/  UISETP.NE.AND.EX UP0, UPT, UR7, URZ, UPT, UP0 ;  /* 0x000000ff0700728c */ /* 0x000fd2000bf05300 */
[----:B------:R-:W-:Y:S05]  /*01e0*/  BRA.U !UP0, `(.L_x_3) ;  /* 0x00000001080c7547 */ /* 0x000fea000b800000 */
[----:B-1----:R-:W1:Y:S02]  /*01f0*/  LDC.64 R2, c[0x0][0x8a8] ;  /* 0x00022a00ff027b82 */ /* 0x002e640000000a00 */
[----:B-1----:R2:W5:Y:S01]  /*0200*/  LDG.E R82, desc[UR46][R2.64] ;  /* 0x0000002e02527981 */ /* 0x002562000c1e1900 */
[----:B------:R-:W-:Y:S05]  /*0210*/  BRA `(.L_x_2) ;  /* 0x0000000000087947 */ /* 0x000fea0003800000 */
.L_x_3:
[----:B------:R-:W2:Y:S02]  /*0220*/  LDCU UR6, c[0x0][0x8a0] ;  /* 0x00011400ff0677ac */ /* 0x000ea40008000800 */
[----:B--2---:R-:W-:Y:S02]  /*0230*/  MOV R82, UR6 ;  /* 0x0000000600527c02 */ /* 0x004fe40008000f00 */
.L_x_2:
[----:B------:R-:W-:Y:S01]  /*0240*/  IMAD.U32 R0, RZ, RZ, UR8 ;  /* 0x00000008ff007e24 */ /* 0x000fe2000f8e00ff */
[----:B------:R-:W-:Y:S04]  /*0250*/  BSSY.RECONVERGENT B0, `(.L_x_4) ;  /* 0x000000c000007945 */ /* 0x000fe80003800200 */
[C---:B------:R-:W-:Y:S02]  /*0260*/  ISETP.NE.OR P1, PT, R0.reuse, 0x1, !P5 ;  /* 0x000000010000780c */ /* 0x040fe40006f25670 */
[----:B------:R-:W-:-:S11]  /*0270*/  ISETP.NE.OR P0, PT, R0, 0x3, !P5 ;  /* 0x000000030000780c */ /* 0x000fd60006f05670 */
[----:B------:R-:W-:Y:S05]  /*0280*/  @P1 BRA `(.L_x_5) ;  /* 0x0000000000201947 */ /* 0x000fea0003800000 */
[----:B------:R-:W3:Y:S02]  /*0290*/  LDCU.64 UR6, c[0x0][0x348] ;  /* 0x00006900ff0677ac */ /* 0x000ee40008000a00 */
[----:B---3--:R-:W-:Y:S02]  /*02a0*/  UIADD3 UR10, UP1, UPT, UR6, 0x80, URZ ;  /* 0x00000080060a7890 */ /* 0x008fe4000ff3e0ff */
[----:B------:R-:W-:Y:S02]  /*02b0*/  UIADD3 UR6, UP0, UPT, UR6, 0x180, URZ ;  /* 0x0000018006067890 */ /* 0x000fe4000ff1e0ff */
[----:B------:R-:W-:Y:S02]  /*02c0*/  UIADD3.X UR11, UPT, UPT, URZ, UR7, URZ, UP1, !UPT ;  /* 0x00000007ff0b7290 */ /* 0x000fe40008ffe4ff */
[----:B------:R-:W-:-:S07]  /*02d0*/  UIADD3.X UR7, UPT, UPT, URZ, UR7, URZ, UP0, !UPT ;  /* 0x00000007ff077290 */ /* 0x000fce00087fe4ff */
[----:B------:R3:W-:Y:S02]  /*02e0*/  UTMACCTL.PF [UR10] ;  /* 0x000000000a0079b9 */ /* 0x0007e40008040000 */
[----:B------:R3:W-:Y:S02]  /*02f0*/  UTMACCTL.PF [UR6] ;  /* 0x00000000060079b9 */ /* 0x0007e40008040000 */
[----:B---3--:R-:W-:Y:S01]  /*0300*/  NOP ;  /* 0x0000000000007918 */ /* 0x008fe20000000000 */
.L_x_5:
[----:B------:R-:W-:Y:S05]  /*0310*/  BSYNC.RECONVERGENT B0 ;  /* 0x0000000000007941 */ /* 0x000fea0003800200 */
.L_x_4:
[----:B------:R-:W-:Y:S04]  /*0320*/  BSSY.RECONVERGENT B0, `(.L_x_6) ;  /* 0x000000a000007945 */ /* 0x000fe80003800200 */
        /* <DEDUP_REMOVED lines=9> */
.L_x_7:
[----:B------:R-:W-:Y:S05]  /*03c0*/  BSYNC.RECONVERGENT B0 ;  /* 0x0000000000007941 */ /* 0x000fea0003800200 */
.L_x_6:
[----:B------:R-:W3:Y:S01]  /*03d0*/  LDCU.64 UR6, c[0x0][0x888] ;  /* 0x00011100ff0677ac */ /* 0x000ee20008000a00 */
[----:B------:R-:W-:Y:S02]  /*03e0*/  UISETP.EQ.U32.AND UP1, UPT, UR4, URZ, UPT ;  /* 0x000000ff0400728c */ /* 0x000fe4000bf22070 */
[----:B------:R-:W-:Y:S02]  /*03f0*/  UPLOP3.LUT UP2, UPT, UPT, UPT, UPT, 0x80, 0x8 ;  /* 0x000000000008789c */ /* 0x000fe40003f4f070 */
[----:B---3--:R-:W-:-:S04]  /*0400*/  UISETP.NE.U32.AND UP0, UPT, UR6, URZ, UPT ;  /* 0x000000ff0600728c */ /* 0x008fc8000bf05070 */
[----:B------:R-:W-:-:S04]  /*0410*/  UISETP.NE.AND.EX UP0, UPT, UR7, URZ, UPT, UP0 ;  /* 0x000000ff0700728c */ /* 0x000fc8000bf05300 */
[----:B------:R-:W-:-:S04]  /*0420*/  UISETP.EQ.OR.EX UP3, UPT, UR5, URZ, !UP0, UP1 ;  /* 0x000000ff0500728c */ /* 0x000fc8000c762710 */
[----:B------:R-:W-:-:S05]  /*0430*/  UP2UR UR44, UPR, URZ, 0x8 ;  /* 0x00000008ff2c7883 */ /* 0x000fca0008000000 */
[----:B------:R-:W-:Y:S07]  /*0440*/  BRA.U !UP3, `(.L_x_8) ;  /* 0x000000010b207547 */ /* 0x000fee000b800000 */
[----:B------:R-:W-:Y:S01]  /*0450*/  UISETP.NE.U32.AND UP2, UPT, UR4, URZ, UPT ;  /* 0x000000ff0400728c */ /* 0x000fe2000bf45070 */
[----:B-----5:R-:W-:Y:S01]  /*0460*/  FSETP.NEU.AND P0, PT, R83, RZ, PT ;  /* 0x000000ff5300720b */ /* 0x020fe20003f0d000 */
[----:B------:R-:W-:Y:S02]  /*0470*/  USEL UR4, URZ, 0xffffffff, UP0 ;  /* 0xffffffffff047887 */ /* 0x000fe40008000000 */
[----:B------:R-:W-:-:S10]  /*0480*/  UISETP.NE.AND.EX UP2, UPT, UR5, URZ, UPT, UP2 ;  /* 0x000000ff0500728c */ /* 0x000fd4000bf45320 */
[----:B------:R-:W-:Y:S01]  /*0490*/  VOTEU.ANY UP1, P0 ;  /* 0x0000000000ff7886 */ /* 0x000fe20000020100 */
[----:B------:R-:W-:-:S04]  /*04a0*/  @!UP2 USEL UR4, URZ, 0xffffffff, UP1 ;  /* 0xffffffffff04a887 */ /* 0x000fc80008800000 */
[----:B------:R-:W-:-:S04]  /*04b0*/  ULOP3.LUT UR4, UR4, 0x1, URZ, 0xc0, !UPT ;  /* 0x0000000104047892 */ /* 0x000fc8000f8ec0ff */
[----:B------:R-:W-:-:S11]  /*04c0*/  UISETP.NE.U32.AND UP2, UPT, UR4, 0x1, UPT ;  /* 0x000000010400788c */ /* 0x000fd6000bf45070 */
.L_x_8:
[----:B-12---:R-:W1:Y:S01]  /*04d0*/  SHFL.IDX PT, R2, R147, RZ, 0x1f ;  /* 0x00001fff93027589 */ /* 0x006e6200000e0000 */
[----:B------:R-:W-:-:S04]  /*04e0*/  UISETP.NE.AND UP1, UPT, UR8, 0x2, UPT ;  /* 0x000000020800788c */ /* 0x000fc8000bf25270 */
[----:B------:R-:W-:Y:S01]  /*04f0*/  USEL UR7, URZ, 0x1, UP1 ;  /* 0x00000001ff077887 */ /* 0x000fe20008800000 */
[----:B-1----:R-:W-:-:S13]  /*0500*/  ISETP.NE.AND P0, PT, R2, RZ, PT ;  /* 0x000000ff0200720c */ /* 0x002fda0003f05270 */
[----:B------:R-:W-:Y:S05]  /*0510*/  @P0 BRA `(.L_x_9) ;  /* 0x0000000000c40947 */ /* 0x000fea0003800000 */
[----:B------:R-:W-:Y:S01]  /*0520*/  ELECT P0, URZ, PT ;  /* 0x0000000000ff782f */ /* 0x000fe20003800000 */
[----:B------:R-:W-:-:S12]  /*0530*/  BSSY.RECONVERGENT B0, `(.L_x_9) ;  /* 0x000002f000007945 */ /* 0x000fd80003800200 */
[----:B------:R-:W-:Y:S05]  /*0540*/  @!P0 BRA `(.L_x_10) ;  /* 0x0000000000b48947 */ /* 0x000fea0003800000 */
[----:B------:R-:W1:Y:S01]  /*0550*/  S2UR UR5, SR_CgaCtaId ;  /* 0x00000000000579c3 */ /* 0x000e620000008800 */
[----:B------:R-:W-:Y:S01]  /*0560*/  UMOV UR6, 0x400 ;  /* 0x0000040000067882 */ /* 0x000fe20000000000 */
[----:B------:R-:W-:Y:S02]  /*0570*/  UMOV UR4, 0x1 ;  /* 0x0000000100047882 */ /* 0x000fe40000000000 */
[----:B------:R-:W-:-:S04]  /*0580*/  UIADD3 UR10, UPT, UPT, -UR4, 0x100000, URZ ;  /* 0x00100000040a7890 */ /* 0x000fc8000fffe1ff */
[----:B------:R-:W-:Y:S02]  /*0590*/  USHF.L.U32 UR11, UR10, 0xb, URZ ;  /* 0x0000000b0a0b7899 */ /* 0x000fe400080006ff */
[----:B------:R-:W-:Y:S02]  /*05a0*/  USHF.L.U32 UR10, UR10, 0x1, URZ ;  /* 0x000000010a0a7899 */ /* 0x000fe400080006ff */
[----:B-1----:R-:W-:Y:S01]  /*05b0*/  ULEA UR5, UR5, UR6, 0x18 ;  /* 0x0000000605057291 */ /* 0x002fe2000f8ec0ff */
[----:B------:R-:W1:Y:S11]  /*05c0*/  FENCE.VIEW.ASYNC.S ;  /* 0x00000000000073c6 */ /* 0x000e760000000000 */
[----:B-1----:R1:W2:Y:S01]  /*05d0*/  SYNCS.EXCH.64 URZ, [UR5], UR10 ;  /* 0x0000000a05ff75b2 */ /* 0x0022a20008000100 */
[----:B------:R1:W3:Y:S01]  /*05e0*/  SYNCS.EXCH.64 URZ, [UR5+0x90], UR10 ;  /* 0x0000900a05ff75b2 */ /* 0x0002e20008000100 */
[----:B------:R1:W4:Y:S01]  /*05f0*/  SYNCS.EXCH.64 URZ, [UR5+0x8], UR10 ;  /* 0x0000080a05ff75b2 */ /* 0x0003220008000100 */
[----:B------:R1:W1:Y:S01]  /*0600*/  SYNCS.EXCH.64 URZ, [UR5+0x98], UR10 ;  /* 0x0000980a05ff75b2 */ /* 0x0002620008000100 */
        /* <DEDUP_REMOVED lines=32> */
[----:B--234-:R-:W-:Y:S01]  /*0810*/  NOP ;  /* 0x0000000000007918 */ /* 0x01cfe20000000000 */
.L_x_10:
[----:B-1----:R-:W-:Y:S05]  /*0820*/  BSYNC.RECONVERGENT B0 ;  /* 0x0000000000007941 */ /* 0x002fea0003800200 */
.L_x_9:
[----:B------:R-:W1:Y:S01]  /*0830*/  SHFL.IDX PT, R2, R147, RZ, 0x1f ;  /* 0x00001fff93027589 */ /* 0x000e6200000e0000 */
[----:B------:R-:W-:Y:S01]  /*0840*/  NOP ;  /* 0x0000000000007918 */ /* 0x000fe20000000000 */
[----:B-1----:R-:W-:-:S13]  /*0850*/  ISETP.NE.AND P0, PT, R2, 0x1, PT ;  /* 0x000000010200780c */ /* 0x002fda0003f05270 */
[----:B------:R-:W-:Y:S05]  /*0860*/  @P0 BRA `(.L_x_11) ;  /* 0x0000000000480947 */ /* 0x000fea0003800000 */
[----:B------:R-:W1:Y:S01]  /*0870*/  S2UR UR6, SR_CgaCtaId ;  /* 0x00000000000679c3 */ /* 0x000e620000008800 */
[----:B------:R-:W-:Y:S01]  /*0880*/  UMOV UR9, 0x400 ;  /* 0x0000040000097882 */ /* 0x000fe20000000000 */
[----:B------:R-:W-:Y:S01]  /*0890*/  UMOV UR5, 0x20 ;  /* 0x0000002000057882 */ /* 0x000fe20000000000 */
[----:B------:R-:W-:Y:S01]  /*08a0*/  UMOV UR4, 0x80 ;  /* 0x0000008000047882 */ /* 0x000fe20000000000 */
[----:B------:R-:W-:-:S04]  /*08b0*/  UIADD3 UR10, UPT, UPT, -UR5, 0x100000, URZ ;  /* 0x00100000050a7890 */ /* 0x000fc8000fffe1ff */
[----:B------:R-:W-:Y:S02]  /*08c0*/  USHF.L.U32 UR11, UR10, 0xb, URZ ;  /* 0x0000000b0a0b7899 */ /* 0x000fe400080006ff */
[----:B------:R-:W-:Y:S02]  /*08d0*/  USHF.L.U32 UR10, UR10, 0x1, URZ ;  /* 0x000000010a0a7899 */ /* 0x000fe400080006ff */
[----:B------:R-:W-:-:S04]  /*08e0*/  UIADD3 UR4, UPT, UPT, -UR4, 0x100000, URZ ;  /* 0x0010000004047890 */ /* 0x000fc8000fffe1ff */
[----:B------:R-:W-:Y:S02]  /*08f0*/  USHF.L.U32 UR5, UR4, 0xb, URZ ;  /* 0x0000000b04057899 */ /* 0x000fe400080006ff */
[----:B------:R-:W-:Y:S01]  /*0900*/  USHF.L.U32 UR4, UR4, 0x1, URZ ;  /* 0x0000000104047899 */ /* 0x000fe200080006ff */
[----:B------:R-:W-:Y:S01]  /*0910*/  ELECT P0, URZ, PT ;  /* 0x0000000000ff782f */ /* 0x000fe20003800000 */
[----:B-1----:R-:W-:Y:S01]  /*0920*/  ULEA UR6, UR6, UR9, 0x18 ;  /* 0x0000000906067291 */ /* 0x002fe2000f8ec0ff */
[----:B------:R-:W1:Y:S11]  /*0930*/  FENCE.VIEW.ASYNC.S ;  /* 0x00000000000073c6 */ /* 0x000e760000000000 */
[----:B-1----:R1:W2:Y:S01]  /*0940*/  SYNCS.EXCH.64 URZ, [UR6+0x120], UR10 ;  /* 0x0001200a06ff75b2 */ /* 0x0022a20008000100 */
[----:B------:R1:W3:Y:S01]  /*0950*/  SYNCS.EXCH.64 URZ, [UR6+0x130], UR4 ;  /* 0x0001300406ff75b2 */ /* 0x0002e20008000100 */
[----:B------:R1:W4:Y:S01]  /*0960*/  SYNCS.EXCH.64 URZ, [UR6+0x128], UR10 ;  /* 0x0001280a06ff75b2 */ /* 0x0003220008000100 */
[----:B------:R1:W1:Y:S01]  /*0970*/  SYNCS.EXCH.64 URZ, [UR6+0x138], UR4 ;  /* 0x0001380406ff75b2 */ /* 0x0002620008000100 */
[----:B------:R-:W-:Y:S01]  /*0980*/  NOP ;  /* 0x0000000000007918 */ /* 0x000fe20000000000 */
.L_x_11:
[----:B------:R-:W2:Y:S01]  /*0990*/  SHFL.IDX PT, R2, R147, RZ, 0x1f ;  /* 0x00001fff93027589 */ /* 0x000ea200000e0000 */
[----:B------:R-:W-:Y:S01]  /*09a0*/  NOP ;  /* 0x0000000000007918 */ /* 0x000fe20000000000 */
[----:B--2---:R-:W-:-:S13]  /*09b0*/  ISETP.NE.AND P0, PT, R2, 0x3, PT ;  /* 0x000000030200780c */ /* 0x004fda0003f05270 */
[----:B------:R-:W-:Y:S05]  /*09c0*/  @P0 BRA `(.L_x_12) ;  /* 0x0000000000300947 */ /* 0x000fea0003800000 */
[----:B-1----:R-:W1:Y:S01]  /*09d0*/  S2UR UR5, SR_CgaCtaId ;  /* 0x00000000000579c3 */ /* 0x002e620000008800 */
[----:B------:R-:W-:Y:S01]  /*09e0*/  UMOV UR6, 0x400 ;  /* 0x0000040000067882 */ /* 0x000fe20000000000 */
[----:B------:R-:W-:Y:S01]  /*09f0*/  UMOV UR4, 0x20 ;  /* 0x0000002000047882 */ /* 0x000fe20000000000 */
[----:B------:R-:W-:Y:S01]  /*0a00*/  ELECT P0, URZ, PT ;  /* 0x0000000000ff782f */ /* 0x000fe20003800000 */
[----:B------:R-:W-:-:S04]  /*0a10*/  UIADD3 UR10, UPT, UPT, -UR4, 0x100000, URZ ;  /* 0x00100000040a7890 */ /* 0x000fc8000fffe1ff */
[----:B------:R-:W-:Y:S02]  /*0a20*/  USHF.L.U32 UR11, UR10, 0xb, URZ ;  /* 0x0000000b0a0b7899 */ /* 0x000fe400080006ff */
[----:B------:R-:W-:Y:S02]  /*0a30*/  USHF.L.U32 UR10, UR10, 0x1, URZ ;  /* 0x000000010a0a7899 */ /* 0x000fe400080006ff */
[----:B-1----:R-:W-:Y:S01]  /*0a40*/  ULEA UR5, UR5, UR6, 0x18 ;  /* 0x0000000605057291 */ /* 0x002fe2000f8ec0ff */
[----:B------:R-:W1:Y:S11]  /*0a50*/  FENCE.VIEW.ASYNC.S ;  /* 0x00000000000073c6 */ /* 0x000e760000000000 */
[----:B-1----:R2:W1:Y:S01]  /*0a60*/  SYNCS.EXCH.64 URZ, [UR5+0x140], UR10 ;  /* 0x0001400a05ff75b2 */ /* 0x0024620008000100 */
[----:B------:R2:W1:Y:S02]  /*0a70*/  SYNCS.EXCH.64 URZ, [UR5+0x148], UR10 ;  /* 0x0001480a05ff75b2 */ /* 0x0004640008000100 */
[----:B--2---:R-:W-:Y:S01]  /*0a80*/  NOP ;  /* 0x0000000000007918 */ /* 0x004fe20000000000 */
.L_x_12:
[----:B------:R-:W2:Y:S01]  /*0a90*/  SHFL.IDX PT, R2, R147, RZ, 0x1f ;  /* 0x00001fff93027589 */ /* 0x000ea200000e0000 */
[----:B------:R-:W-:Y:S01]  /*0aa0*/  NOP ;  /* 0x0000000000007918 */ /* 0x000fe20000000000 */
[----:B--2---:R-:W-:-:S13]  /*0ab0*/  ISETP.NE.AND P0, PT, R2, 0x4, PT ;  /* 0x000000040200780c */ /* 0x004fda0003f05270 */
[----:B------:R-:W-:Y:S05]  /*0ac0*/  @P0 BRA `(.L_x_13) ;  /* 0x00000000004c0947 */ /* 0x000fea0003800000 */
[----:B-1----:R-:W1:Y:S01]  /*0ad0*/  S2UR UR5, SR_CgaCtaId ;  /* 0x00000000000579c3 */ /* 0x002e620000008800 */
[----:B------:R-:W-:Y:S01]  /*0ae0*/  UMOV UR9, 0x100 ;  /* 0x0000010000097882 */ /* 0x000fe20000000000 */
[----:B------:R-:W-:Y:S01]  /*0af0*/  UMOV UR6, 0x400 ;  /* 0x0000040000067882 */ /* 0x000fe20000000000 */
[----:B------:R-:W-:Y:S01]  /*0b00*/  USEL UR9, UR9, 0xe0, UP2 ;  /* 0x000000e009097887 */ /* 0x000fe20009000000 */
[----:B------:R-:W-:Y:S01]  /*0b10*/  UMOV UR4, 0x1 ;  /* 0x0000000100047882 */ /* 0x000fe20000000000 */
[----:B------:R-:W-:Y:S01]  /*0b20*/  ELECT P0, URZ, PT ;  /* 0x0000000000ff782f */ /* 0x000fe20003800000 */
[----:B------:R-:W-:-:S04]  /*0b30*/  UIADD3 UR10, UPT, UPT, -UR4, 0x100000, URZ ;  /* 0x00100000040a7890 */ /* 0x000fc8000fffe1ff */
[----:B------:R-:W-:Y:S02]  /*0b40*/  USHF.L.U32 UR11, UR10, 0xb, URZ ;  /* 0x0000000b0a0b7899 */ /* 0x000fe400080006ff */
[----:B------:R-:W-:Y:S02]  /*0b50*/  USHF.L.U32 UR10, UR10, 0x1, URZ ;  /* 0x000000010a0a7899 */ /* 0x000fe400080006ff */
[----:B------:R-:W-:-:S04]  /*0b60*/  UIADD3 UR12, UPT, UPT, -UR9, 0x100000, URZ ;  /* 0x00100000090c7890 */ /* 0x000fc8000fffe1ff */
[----:B------:R-:W-:Y:S02]  /*0b70*/  USHF.L.U32 UR13, UR12, 0xb, URZ ;  /* 0x0000000b0c0d7899 */ /* 0x000fe400080006ff */
[----:B------:R-:W-:Y:S02]  /*0b80*/  USHF.L.U32 UR12, UR12, 0x1, URZ ;  /* 0x000000010c0c7899 */ /* 0x000fe400080006ff */
[----:B-1----:R-:W-:Y:S01]  /*0b90*/  ULEA UR5, UR5, UR6, 0x18 ;  /* 0x0000000605057291 */ /* 0x002fe2000f8ec0ff */
[----:B------:R-:W1:Y:S11]  /*0ba0*/  FENCE.VIEW.ASYNC.S ;  /* 0x00000000000073c6 */ /* 0x000e760000000000 */
[----:B-1----:R2:W1:Y:S01]  /*0bb0*/  SYNCS.EXCH.64 URZ, [UR5+0x150], UR10 ;  /* 0x0001500a05ff75b2 */ /* 0x0024620008000100 */
[----:B------:R2:W1:Y:S01]  /*0bc0*/  SYNCS.EXCH.64 URZ, [UR5+0x160], UR12 ;  /* 0x0001600c05ff75b2 */ /* 0x0004620008000100 */
[----:B------:R2:W1:Y:S01]  /*0bd0*/  SYNCS.EXCH.64 URZ, [UR5+0x158], UR10 ;  /* 0x0001580a05ff75b2 */ /* 0x0004620008000100 */
[----:B------:R2:W1:Y:S02]  /*0be0*/  SYNCS.EXCH.64 URZ, [UR5+0x168], UR12 ;  /* 0x0001680c05ff75b2 */ /* 0x0004640008000100 */
[----:B--2---:R-:W-:Y:S01]  /*0bf0*/  NOP ;  /* 0x0000000000007918 */ /* 0x004fe20000000000 */
.L_x_13:
[----:B------:R-:W2:Y:S01]  /*0c00*/  SHFL.IDX PT, R2, R147, RZ, 0x1f ;  /* 0x00001fff93027589 */ /* 0x000ea200000e0000 */
[----:B------:R-:W-:Y:S01]  /*0c10*/  NOP ;  /* 0x0000000000007918 */ /* 0x000fe20000000000 */
[----:B--2---:R-:W-:-:S13]  /*0c20*/  ISETP.NE.AND P0, PT, R2, 0x5, PT ;  /* 0x000000050200780c */ /* 0x004fda0003f05270 */
[----:B------:R-:W-:Y:S05]  /*0c30*/  @P0 BRA `(.L_x_14) ;  /* 0x0000000000580947 */ /* 0x000fea0003800000 */
[----:B-1----:R-:W1:Y:S01]  /*0c40*/  S2UR UR6, SR_CgaCtaId ;  /* 0x00000000000679c3 */ /* 0x002e620000008800 */
        /* <DEDUP_REMOVED lines=12> */
[----:B-1----:R2:W1:Y:S01]  /*0d10*/  SYNCS.EXCH.64 URZ, [UR6+0x170], UR10 ;  /* 0x0001700a06ff75b2 */ /* 0x0024620008000100 */
[----:B------:R2:W1:Y:S01]  /*0d20*/  SYNCS.EXCH.64 URZ, [UR6+0x190], UR4 ;  /* 0x0001900406ff75b2 */ /* 0x0004620008000100 */
[----:B------:R2:W1:Y:S01]  /*0d30*/  SYNCS.EXCH.64 URZ, [UR6+0x178], UR10 ;  /* 0x0001780a06ff75b2 */ /* 0x0004620008000100 */
[----:B------:R2:W1:Y:S01]  /*0d40*/  SYNCS.EXCH.64 URZ, [UR6+0x198], UR4 ;  /* 0x0001980406ff75b2 */ /* 0x0004620008000100 */
[----:B------:R2:W1:Y:S01]  /*0d50*/  SYNCS.EXCH.64 URZ, [UR6+0x180], UR10 ;  /* 0x0001800a06ff75b2 */ /* 0x0004620008000100 */
[----:B------:R2:W1:Y:S01]  /*0d60*/  SYNCS.EXCH.64 URZ, [UR6+0x1a0], UR4 ;  /* 0x0001a00406ff75b2 */ /* 0x0004620008000100 */
[----:B------:R2:W1:Y:S01]  /*0d70*/  SYNCS.EXCH.64 URZ, [UR6+0x188], UR10 ;  /* 0x0001880a06ff75b2 */ /* 0x0004620008000100 */
[----:B------:R2:W1:Y:S02]  /*0d80*/  SYNCS.EXCH.64 URZ, [UR6+0x1a8], UR4 ;  /* 0x0001a80406ff75b2 */ /* 0x0004640008000100 */
[----:B--2---:R-:W-:Y:S01]  /*0d90*/  NOP ;  /* 0x0000000000007918 */ /* 0x004fe20000000000 */
.L_x_14:
        /* <DEDUP_REMOVED lines=18> */
.L_x_15:
[----:B-1----:R-:W1:Y:S01]  /*0ec0*/  S2UR UR5, SR_CTAID.X ;  /* 0x00000000000579c3 */ /* 0x002e620000002500 */
[----:B------:R-:W-:-:S05]  /*0ed0*/  CS2R.32 R141, SR_CgaSize ;  /* 0x00000000008d7805 */ /* 0x000fca0000008a00 */
[----:B------:R-:W-:-:S05]  /*0ee0*/  IMAD R141, R141, -0xa0, RZ ;  /* 0xffffff608d8d7824 */ /* 0x000fca00078e02ff */
[----:B------:R-:W-:-:S14]  /*0ef0*/  R2UR UR9, R141 ;  /* 0x000000008d0972ca */ /* 0x000fdc00000e0000 */
[----:B------:R-:W2:Y:S01]  /*0f00*/  LDCU UR9, c[0x0][UR9+0x2b0] ;  /* 0x00005600090977ac */ /* 0x000ea20008000800 */
[----:B------:R-:W-:Y:S01]  /*0f10*/  NOP ;  /* 0x0000000000007918 */ /* 0x000fe20000000000 */
[----:B------:R-:W-:-:S05]  /*0f20*/  CS2R.32 R141, SR_CgaSize ;  /* 0x00000000008d7805 */ /* 0x000fca0000008a00 */
[----:B------:R-:W-:-:S05]  /*0f30*/  IMAD R141, R141, -0xa0, RZ ;  /* 0xffffff608d8d7824 */ /* 0x000fca00078e02ff */
[----:B------:R-:W-:-:S14]  /*0f40*/  R2UR UR6, R141 ;  /* 0x000000008d0672ca */ /* 0x000fdc00000e0000 */
[----:B------:R-:W3:Y:S01]  /*0f50*/  LDCU UR6, c[0x0][UR6+0x2b4] ;  /* 0x00005680060677ac */ /* 0x000ee20008000800 */
[----:B------:R-:W4:Y:S08]  /*0f60*/  S2UR UR4, SR_CTAID.Y ;  /* 0x00000000000479c3 */ /* 0x000f300000002600 */
[----:B------:R-:W3:Y:S01]  /*0f70*/  LDC R10, c[0x0][0xb24] ;  /* 0x0002c900ff0a7b82 */ /* 0x000ee20000000800 */
[----:B-1----:R-:W-:-:S02]  /*0f80*/  I2FP.F32.U32 R139, UR5 ;  /* 0x00000005008b7c45 */ /* 0x002fc40008201000 */
[----:B------:R-:W-:-:S05]  /*0f90*/  CS2R.32 R3, SR_CgaSize ;  /* 0x0000000000037805 */ /* 0x000fca0000008a00 */
[----:B------:R-:W-:-:S06]  /*0fa0*/  IMAD R3, R3, -0xa0, RZ ;  /* 0xffffff6003037824 */ /* 0x000fcc00078e02ff */
[----:B------:R-:W1:Y:S01]  /*0fb0*/  LDC R3, c[0x0][R3+0x2a0] ;  /* 0x0000a80003037b82 */ /* 0x000e620000000800 */
[----:B------:R-:W-:Y:S01]  /*0fc0*/  MOV R141, UR5 ;  /* 0x00000005008d7c02 */ /* 0x000fe20008000f00 */
[----:B--2---:R-:W-:Y:S01]  /*0fd0*/  FMUL R139, R139, UR9 ;  /* 0x000000098b8b7c20 */ /* 0x004fe20008400000 */
[----:B----4-:R-:W-:Y:S02]  /*0fe0*/  I2FP.F32.U32 R138, UR4 ;  /* 0x00000004008a7c45 */ /* 0x010fe40008201000 */
[----:B------:R-:W-:-:S05]  /*0ff0*/  CS2R.32 R2, SR_CgaSize ;  /* 0x0000000000027805 */ /* 0x000fca0000008a00 */
[----:B------:R-:W-:-:S06]  /*1000*/  IMAD R2, R2, -0xa0, RZ ;  /* 0xffffff6002027824 */ /* 0x000fcc00078e02ff */
[----:B------:R-:W2:Y:S01]  /*1010*/  LDC R2, c[0x0][R2+0x2a4] ;  /* 0x0000a90002027b82 */ /* 0x000ea20000000800 */
[----:B------:R-:W-:Y:S01]  /*1020*/  MOV R140, UR4 ;  /* 0x00000004008c7c02 */ /* 0x000fe20008000f00 */
[----:B------:R-:W4:Y:S01]  /*1030*/  F2I.U32.TRUNC.NTZ R139, R139 ;  /* 0x0000008b008b7305 */ /* 0x000f22000020f000 */
[----:B---3--:R-:W-:-:S05]  /*1040*/  FMUL R138, R138, UR6 ;  /* 0x000000068a8a7c20 */ /* 0x008fca0008400000 */
[----:B------:R-:W-:Y:S01]  /*1050*/  BAR.SYNC.DEFER_BLOCKING 0x0 ;  /* 0x0000000000007b1d */ /* 0x000fe20000010000 */
[----:B------:R-:W-:-:S05]  /*1060*/  ISETP.GE.AND P0, PT, R10, 0x1, PT ;  /* 0x000000010a00780c */ /* 0x000fca0003f06270 */
[----:B------:R-:W3:Y:S02]  /*1070*/  F2I.U32.TRUNC.NTZ R138, R138 ;  /* 0x0000008a008a7305 */ /* 0x000ee4000020f000 */
[----:B------:R-:W2:Y:S01]  /*1080*/  S2UR UR36, SR_CTAID.Z ;  /* 0x00000000002479c3 */ /* 0x000ea20000002700 */
[----:B----4-:R-:W-:-:S05]  /*1090*/  IADD3 R139, PT, PT, -R139, RZ, RZ ;  /* 0x000000ff8b8b7210 */ /* 0x010fca0007ffe1ff */
[----:B-1----:R-:W-:Y:S01]  /*10a0*/  IMAD R139, R3, R139, UR5 ;  /* 0x00000005038b7e24 */ /* 0x002fe2000f8e028b */
[----:B---3--:R-:W-:-:S05]  /*10b0*/  IADD3 R138, PT, PT, -R138, RZ, RZ ;  /* 0x000000ff8a8a7210 */ /* 0x008fca0007ffe1ff */
[----:B--2---:R-:W-:Y:S01]  /*10c0*/  IMAD R138, R2, R138, UR4 ;  /* 0x00000004028a7e24 */ /* 0x004fe2000f8e028a */
[----:B------:R-:W-:Y:S06]  /*10d0*/  @!P0 BRA `(.L_x_16) ;  /* 0x0000000000b88947 */ /* 0x000fec0003800000 */
[----:B------:R-:W1:Y:S01]  /*10e0*/  LDC.64 R4, c[0x0][0xb18] ;  /* 0x0002c600ff047b82 */ /* 0x000e620000000a00 */
[----:B------:R-:W-:-:S07]  /*10f0*/  ISETP.NE.AND P0, PT, R10, 0x1, PT ;  /* 0x000000010a00780c */ /* 0x000fce0003f05270 */
[----:B------:R-:W2:Y:S08]  /*1100*/  LDC R9, c[0x0][0xb0c] ;  /* 0x0002c300ff097b82 */ /* 0x000eb00000000800 */
[----:B------:R-:W3:Y:S08]  /*1110*/  LDC R12, c[0x0][0x370] ;  /* 0x0000dc00ff0c7b82 */ /* 0x000ef00000000800 */
[----:B------:R-:W4:Y:S01]  /*1120*/  LDC R11, c[0x0][0x374] ;  /* 0x0000dd00ff0b7b82 */ /* 0x000f220000000800 */
[----:B-1----:R-:W-:-:S07]  /*1130*/  ISETP.NE.AND P1, PT, R4, 0x1, PT ;  /* 0x000000010400780c */ /* 0x002fce0003f25270 */
[----:B------:R-:W3:Y:S01]  /*1140*/  LDC.64 R6, c[0x0][0xb10] ;  /* 0x0002c400ff067b82 */ /* 0x000ee20000000a00 */
[----:B--2---:R-:W-:-:S07]  /*1150*/  ISETP.NE.AND P2, PT, R9, 0x1, PT ;  /* 0x000000010900780c */ /* 0x004fce0003f45270 */
[----:B------:R-:W1:Y:S08]  /*1160*/  LDC R8, c[0x0][0xb20] ;  /* 0x0002c800ff087b82 */ /* 0x000e700000000800 */
[----:B------:R-:W2:Y:S01]  /*1170*/  LDC.64 R2, c[0x0][0xb28] ;  /* 0x0002ca00ff027b82 */ /* 0x000ea20000000a00 */
[----:B----4-:R-:W-:-:S04]  /*1180*/  IMAD.HI.U32 R13, R11, R5, RZ ;  /* 0x000000050b0d7227 */ /* 0x010fc800078e00ff */
[----:B------:R-:W-:-:S04]  /*1190*/  IMAD.HI.U32 R5, R140, R5, RZ ;  /* 0x000000058c057227 */ /* 0x000fc800078e00ff */
[----:B---3--:R-:W-:-:S05]  /*11a0*/  IMAD.HI.U32 R14, R12, R6, RZ ;  /* 0x000000060c0e7227 */ /* 0x008fca00078e00ff */
[-C--:B------:R-:W-:Y:S01]  /*11b0*/  @P2 SHF.R.U32.HI R12, RZ, R7.reuse, R14 ;  /* 0x00000007ff0c2219 */ /* 0x080fe2000001160e */
[----:B------:R-:W-:Y:S01]  /*11c0*/  IMAD.HI.U32 R14, R141, R6, RZ ;  /* 0x000000068d0e7227 */ /* 0x000fe200078e00ff */
[-C--:B-1----:R-:W-:Y:S02]  /*11d0*/  @P1 SHF.R.U32.HI R11, RZ, R8.reuse, R13 ;  /* 0x00000008ff0b1219 */ /* 0x082fe4000001160d */
[----:B------:R-:W-:Y:S02]  /*11e0*/  SHF.R.U32.HI R5, RZ, R8, R5 ;  /* 0x00000008ff057219 */ /* 0x000fe40000011605 */
[----:B------:R-:W-:Y:S02]  /*11f0*/  SHF.R.U32.HI R14, RZ, R7, R14 ;  /* 0x00000007ff0e7219 */ /* 0x000fe4000001160e */
[----:B------:R-:W-:Y:S01]  /*1200*/  SEL R5, R140, R5, !P1 ;  /* 0x000000058c057207 */ /* 0x000fe20004800000 */
[----:B--2---:R-:W-:Y:S01]  /*1210*/  IMAD.HI.U32 R13, R11, R2, RZ ;  /* 0x000000020b0d7227 */ /* 0x004fe200078e00ff */
[----:B------:R-:W-:-:S03]  /*1220*/  SEL R14, R141, R14, !P2 ;  /* 0x0000000e8d0e7207 */ /* 0x000fc60005000000 */
[----:B------:R-:W-:Y:S01]  /*1230*/  IMAD.HI.U32 R6, R12, R2, RZ ;  /* 0x000000020c067227 */ /* 0x000fe200078e00ff */
[----:B------:R-:W-:-:S04]  /*1240*/  @P0 SHF.R.U32.HI R11, RZ, R3, R13 ;  /* 0x00000003ff0b0219 */ /* 0x000fc8000001160d */
[----:B------:R-:W-:Y:S01]  /*1250*/  @P0 SHF.R.U32.HI R12, RZ, R3, R6 ;  /* 0x00000003ff0c0219 */ /* 0x000fe20000011606 */
[----:B------:R-:W-:-:S04]  /*1260*/  IMAD R11, R11, R10, RZ ;  /* 0x0000000a0b0b7224 */ /* 0x000fc800078e02ff */
[----:B------:R-:W-:Y:S01]  /*1270*/  IMAD R6, R12, R10, RZ ;  /* 0x0000000a0c067224 */ /* 0x000fe200078e02ff */
[----:B------:R-:W-:-:S04]  /*1280*/  ISETP.GE.AND P1, PT, R5, R11, PT ;  /* 0x0000000b0500720c */ /* 0x000fc80003f26270 */
[----:B------:R-:W-:Y:S01]  /*1290*/  ISETP.GE.OR P1, PT, R14, R6, P1 ;  /* 0x000000060e00720c */ /* 0x000fe20000f26670 */
[----:B------:R-:W-:-:S05]  /*12a0*/  IMAD.HI.U32 R6, R5, R2, RZ ;  /* 0x0000000205067227 */ /* 0x000fca00078e00ff */
[----:B------:R-:W-:-:S04]  /*12b0*/  SHF.R.U32.HI R6, RZ, R3, R6 ;  /* 0x00000003ff067219 */ /* 0x000fc80000011606 */
[----:B------:R-:W-:-:S03]  /*12c0*/  SEL R6, R5, R6, !P0 ;  /* 0x0000000605067207 */ /* 0x000fc60004000000 */
[----:B------:R-:W-:Y:S01]  /*12d0*/  @!P1 IMAD.HI.U32 R7, R14, R2, RZ ;  /* 0x000000020e079227 */ /* 0x000fe200078e00ff */
[----:B------:R-:W-:-:S04]  /*12e0*/  IADD3 R2, PT, PT, -R6, RZ, RZ ;  /* 0x000000ff06027210 */ /* 0x000fc80007ffe1ff */
[----:B------:R-:W-:Y:S01]  /*12f0*/  @!P1 SHF.R.U32.HI R3, RZ, R3, R7 ;  /* 0x00000003ff039219 */ /* 0x000fe20000011607 */
[----:B------:R-:W-:Y:S01]  /*1300*/  IMAD R2, R10, R2, R5 ;  /* 0x000000020a027224 */ /* 0x000fe200078e0205 */
[----:B------:R-:W-:Y:S02]  /*1310*/  IADD3 R7, PT, PT, -R5, RZ, RZ ;  /* 0x000000ff05077210 */ /* 0x000fe40007ffe1ff */
[----:B------:R-:W-:-:S03]  /*1320*/  @!P1 SEL R3, R14, R3, !P0 ;  /* 0x000000030e039207 */ /* 0x000fc60004000000 */
[----:B------:R-:W-:Y:S02]  /*1330*/  IMAD R7, R4, R7, R140 ;  /* 0x0000000704077224 */ /* 0x000fe400078e028c */
[--C-:B------:R-:W-:Y:S02]  /*1340*/  @!P1 IMAD.IADD R6, R6, 0x1, -R3.reuse ;  /* 0x0000000106069824 */ /* 0x100fe400078e0a03 */
[----:B------:R-:W-:Y:S01]  /*1350*/  @!P1 IMAD R3, R2, R12, R3 ;  /* 0x0000000c02039224 */ /* 0x000fe200078e0203 */
[----:B------:R-:W-:Y:S01]  /*1360*/  IADD3 R2, PT, PT, -R14, RZ, RZ ;  /* 0x000000ff0e027210 */ /* 0x000fe20007ffe1ff */
[----:B------:R-:W-:Y:S02]  /*1370*/  @!P1 IMAD R5, R6, R10, R14 ;  /* 0x0000000a06059224 */ /* 0x000fe400078e020e */
[----:B------:R-:W-:Y:S02]  /*1380*/  @!P1 IMAD.MOV.U32 R14, RZ, RZ, R3 ;  /* 0x000000ffff0e9224 */ /* 0x000fe400078e0003 */
[----:B------:R-:W-:-:S02]  /*1390*/  IMAD R2, R9, R2, R141 ;  /* 0x0000000209027224 */ /* 0x000fc400078e028d */
[----:B------:R-:W-:Y:S02]  /*13a0*/  IMAD R140, R5, R4, R7 ;  /* 0x00000004058c7224 */ /* 0x000fe400078e0207 */
[----:B------:R-:W-:Y:S02]  /*13b0*/  IMAD R141, R14, R9, R2 ;  /* 0x000000090e8d7224 */ /* 0x000fe400078e0202 */
.L_x_16:
[----:B------:R-:W1:Y:S01]  /*13c0*/  LDCU UR4, c[0x0][0xb30] ;  /* 0x00016600ff0477ac */ /* 0x000e620008000800 */
[----:B------:R-:W2:Y:S08]  /*13d0*/  S2UR UR37, SR_CgaCtaId ;  /* 0x00000000002579c3 */ /* 0x000eb00000008800 */
[----:B------:R-:W3:Y:S01]  /*13e0*/  LDC R76, c[0x0][0xb24] ;  /* 0x0002c900ff4c7b82 */ /* 0x000ee20000000800 */
[----:B-1----:R-:W-:-:S09]  /*13f0*/  UISETP.NE.AND UP1, UPT, UR4, 0x1, UPT ;  /* 0x000000010400788c */ /* 0x002fd2000bf25270 */
[----:B--2---:R-:W-:Y:S05]  /*1400*/  BRA.U UP1, `(.L_x_17) ;  /* 0x0000000101407547 */ /* 0x004fea000b800000 */
[----:B------:R-:W1:Y:S08]  /*1410*/  LDC.64 R4, c[0x0][0xb10] ;  /* 0x0002c400ff047b82 */ /* 0x000e700000000a00 */
[----:B------:R-:W2:Y:S08]  /*1420*/  LDC.64 R2, c[0x0][0xb18] ;  /* 0x0002c600ff027b82 */ /* 0x000eb00000000a00 */
[----:B------:R-:W4:Y:S08]  /*1430*/  LDC R6, c[0x0][0xb20] ;  /* 0x0002c800ff067b82 */ /* 0x000f300000000800 */
[----:B------:R-:W3:Y:S01]  /*1440*/  LDC R7, c[0x0][0xb0c] ;  /* 0x0002c300ff077b82 */ /* 0x000ee20000000800 */
[----:B-1----:R-:W-:-:S05]  /*1450*/  IMAD.HI.U32 R4, R141, R4, RZ ;  /* 0x000000048d047227 */ /* 0x002fca00078e00ff */
[----:B------:R-:W-:Y:S01]  /*1460*/  SHF.R.U32.HI R4, RZ, R5, R4 ;  /* 0x00000005ff047219 */ /* 0x000fe20000011604 */
[----:B--2---:R-:W-:Y:S01]  /*1470*/  IMAD.HI.U32 R3, R140, R3, RZ ;  /* 0x000000038c037227 */ /* 0x004fe200078e00ff */
[----:B------:R-:W-:-:S04]  /*1480*/  ISETP.NE.AND P0, PT, R2, 0x1, PT ;  /* 0x000000010200780c */ /* 0x000fc80003f05270 */
[----:B----4-:R-:W-:-:S04]  /*1490*/  SHF.R.U32.HI R3, RZ, R6, R3 ;  /* 0x00000006ff037219 */ /* 0x010fc80000011603 */
[----:B------:R-:W-:Y:S02]  /*14a0*/  SEL R3, R140, R3, !P0 ;  /* 0x000000038c037207 */ /* 0x000fe40004000000 */
[----:B---3--:R-:W-:-:S04]  /*14b0*/  ISETP.NE.AND P1, PT, R7, 0x1, PT ;  /* 0x000000010700780c */ /* 0x008fc80003f25270 */
[----:B------:R-:W-:-:S05]  /*14c0*/  SEL R4, R141, R4, !P1 ;  /* 0x000000048d047207 */ /* 0x000fca0004800000 */
[----:B------:R-:W-:Y:S02]  /*14d0*/  IMAD.IADD R5, R3, 0x1, -R4 ;  /* 0x0000000103057824 */ /* 0x000fe400078e0a04 */
[----:B------:R-:W-:Y:S02]  /*14e0*/  IMAD.IADD R3, R4, 0x1, -R3 ;  /* 0x0000000104037824 */ /* 0x000fe400078e0a03 */
[----:B------:R-:W-:Y:S02]  /*14f0*/  IMAD R141, R5, R7, R141 ;  /* 0x00000007058d7224 */ /* 0x000fe400078e028d */
[----:B------:R-:W-:-:S07]  /*1500*/  IMAD R140, R3, R2, R140 ;  /* 0x00000002038c7224 */ /* 0x000fce00078e028c */
.L_x_17:
[----:B------:R-:W-:Y:S01]  /*1510*/  BAR.SYNC.DEFER_BLOCKING 0x0 ;  /* 0x0000000000007b1d */ /* 0x000fe20000010000 */
[----:B------:R-:W-:Y:S01]  /*1520*/  UISETP.NE.AND UP1, UPT, UR8, 0x2, UPT ;  /* 0x000000020800788c */ /* 0x000fe2000bf25270 */
[----:B------:R-:W-:Y:S02]  /*1530*/  ISETP.NE.OR P5, PT, R0, 0x2, !P5 ;  /* 0x000000020000780c */ /* 0x000fe40006fa5670 */
[----:B------:R-:W-:-:S06]  /*1540*/  LOP3.LUT R2, R153, 0x1f, RZ, 0xc0, !PT ;  /* 0x0000001f99027812 */ /* 0x000fcc00078ec0ff */
[----:B------:R-:W-:Y:S05]  /*1550*/  BRA.U UP1, `(.L_x_18) ;  /* 0x0000001901547547 */ /* 0x000fea000b800000 */
[----:B------:R-:W1:Y:S01]  /*1560*/  LDCU UR15, c[0x0][0x38c] ;  /* 0x00007180ff0f77ac */ /* 0x000e620008000800 */
[----:B------:R-:W2:Y:S01]  /*1570*/  LDC R8, c[0x0][0x370] ;  /* 0x0000dc00ff087b82 */ /* 0x000ea20000000800 */
[----:B------:R-:W-:Y:S01]  /*1580*/  PLOP3.LUT P1, PT, PT, PT, UP2, 0x80, 0x8 ;  /* 0x000000000008781c */ /* 0x000fe20003f2f028 */
[----:B------:R-:W-:Y:S01]  /*1590*/  IMAD.MOV.U32 R15, RZ, RZ, 0x1 ;  /* 0x00000001ff0f7424 */ /* 0x000fe200078e00ff */
[----:B------:R-:W-:Y:S01]  /*15a0*/  ISETP.EQ.OR P4, PT, R2, RZ, P5 ;  /* 0x000000ff0200720c */ /* 0x000fe20002f82670 */
[----:B------:R-:W-:Y:S01]  /*15b0*/  IMAD.MOV.U32 R14, RZ, RZ, RZ ;  /* 0x000000ffff0e7224 */ /* 0x000fe200078e00ff */
[----:B------:R-:W-:Y:S02]  /*15c0*/  PLOP3.LUT P1, PT, P1, PT, PT, 0x8, 0x80 ;  /* 0x000000000080781c */ /* 0x000fe40000f2e170 */
[----:B------:R-:W-:Y:S01]  /*15d0*/  CS2R R12, SRZ ;  /* 0x00000000000c7805 */ /* 0x000fe2000001ff00 */
[----:B------:R-:W-:Y:S01]  /*15e0*/  IMAD.MOV.U32 R11, RZ, RZ, 0x1 ;  /* 0x00000001ff0b7424 */ /* 0x000fe200078e00ff */
[----:B------:R-:W4:Y:S01]  /*15f0*/  LDC R0, c[0x0][0x374] ;  /* 0x0000dd00ff007b82 */ /* 0x000f220000000800 */
[----:B------:R-:W2:Y:S01]  /*1600*/  LDCU.64 UR24, c[0x0][0x348] ;  /* 0x00006900ff1877ac */ /* 0x000ea20008000a00 */
[----:B------:R-:W-:Y:S01]  /*1610*/  UMOV UR13, URZ ;  /* 0x000000ff000d7c82 */ /* 0x000fe20008000000 */
[----:B-1----:R-:W-:-:S04]  /*1620*/  UIADD3 UR5, UPT, UPT, UR15, 0x1f, URZ ;  /* 0x0000001f0f057890 */ /* 0x002fc8000fffe0ff */
[----:B------:R-:W-:-:S04]  /*1630*/  USHF.R.S32.HI UR4, URZ, 0x1f, UR5 ;  /* 0x0000001fff047899 */ /* 0x000fc80008011405 */
[----:B------:R-:W-:-:S04]  /*1640*/  ULEA.HI UR4, UR4, UR5, URZ, 0x5 ;  /* 0x0000000504047291 */ /* 0x000fc8000f8f28ff */
[----:B------:R-:W-:Y:S02]  /*1650*/  USHF.R.S32.HI UR22, URZ, 0x5, UR4 ;  /* 0x00000005ff167899 */ /* 0x000fe40008011404 */
[----:B------:R-:W-:Y:S02]  /*1660*/  UIADD3 UR4, UPT, UPT, UR15, -0x1, URZ ;  /* 0xffffffff0f047890 */ /* 0x000fe4000fffe0ff */
[----:B------:R-:W-:Y:S02]  /*1670*/  UISETP.LT.U32.AND UP0, UPT, UR22, 0x12, UPT ;  /* 0x000000121600788c */ /* 0x000fe4000bf01070 */
[----:B------:R-:W-:Y:S02]  /*1680*/  UISETP.GE.U32.AND UP1, UPT, UR4, -0x3f, UPT ;  /* 0xffffffc10400788c */ /* 0x000fe4000bf26070 */
[----:B------:R-:W-:Y:S02]  /*1690*/  USEL UR21, UR22, 0x12, UP0 ;  /* 0x0000001216157887 */ /* 0x000fe40008000000 */
[----:B------:R-:W-:-:S02]  /*16a0*/  UIADD3 UR15, UPT, UPT, UR15, 0x3e, URZ ;  /* 0x0000003e0f0f7890 */ /* 0x000fc4000fffe0ff */
[----:B------:R-:W-:Y:S02]  /*16b0*/  UIADD3 UR7, UPT, UPT, UR21, -0x1, URZ ;  /* 0xffffffff15077890 */ /* 0x000fe4000fffe0ff */
[----:B------:R-:W-:-:S03]  /*16c0*/  UIADD3 UR14, UPT, UPT, UR22, -UR21, URZ ;  /* 0x80000015160e7290 */ /* 0x000fc6000fffe0ff */
[----:B------:R-:W-:-:S04]  /*16d0*/  @UP1 UIADD3 UR7, UPT, UPT, UR21, URZ, URZ ;  /* 0x000000ff15071290 */ /* 0x000fc8000fffe0ff */
[----:B--2---:R-:W-:-:S12]  /*16e0*/  UIADD3 UR7, UPT, UPT, UR7, 0x1, URZ ;  /* 0x0000000107077890 */ /* 0x004fd8000fffe0ff */
.L_x_36:
[----:B------:R-:W-:Y:S01]  /*16f0*/  UISETP.NE.AND UP0, UPT, UR37, URZ, UPT ;  /* 0x000000ff2500728c */ /* 0x000fe2000bf05270 */
[----:B------:R-:W1:Y:S08]  /*1700*/  S2UR UR37, SR_CgaCtaId ;  /* 0x00000000002579c3 */ /* 0x000e700000008800 */
[----:B------:R-:W-:Y:S05]  /*1710*/  BRA.U UP0, `(.L_x_19) ;  /* 0x0000000100347547 */ /* 0x000fea000b800000 */
[----:B------:R-:W2:Y:S01]  /*1720*/  S2R R2, SR_CgaCtaId ;  /* 0x0000000000027919 */ /* 0x000ea20000008800 */
[----:B------:R-:W-:-:S04]  /*1730*/  MOV R3, 0x400 ;  /* 0x0000040000037802 */ /* 0x000fc80000000f00 */
[----:B--2---:R-:W-:Y:S02]  /*1740*/  LEA R2, R2, R3, 0x18 ;  /* 0x0000000302027211 */ /* 0x004fe400078ec0ff */
[----:B------:R-:W-:-:S03]  /*1750*/  SHF.L.U32 R3, R11, 0x1f, RZ ;  /* 0x0000001f0b037819 */ /* 0x000fc600000006ff */
[----:B------:R-:W-:-:S04]  /*1760*/  IMAD R2, R12, 0x8, R2 ;  /* 0x000000080c027824 */ /* 0x000fc800078e0202 */
[----:B------:R-:W2:Y:S02]  /*1770*/  SYNCS.PHASECHK.TRANS64.TRYWAIT P0, [R2+URZ+0x1c0], R3 ;  /* 0x0001c003020075a7 */ /* 0x000ea400080011ff */
[----:B--2---:R-:W-:Y:S05]  /*1780*/  @!P0 BRA `(.L_x_20) ;  /* 0x0000006800488947 */ /* 0x004fea0003800000 */
.L_x_123:
[----:B------:R-:W-:Y:S01]  /*1790*/  VIADD R12, R12, 0x1 ;  /* 0x000000010c0c7836 */ /* 0x000fe20000000000 */
[----:B------:R2:W-:Y:S04]  /*17a0*/  SYNCS.ARRIVE.TRANS64.A1T0 RZ, [R2+URZ+0x1b0], RZ ;  /* 0x0001b0ff02ff79a7 */ /* 0x0005e800081000ff */
[----:B------:R-:W-:-:S04]  /*17b0*/  ISETP.NE.AND P0, PT, R12, 0x2, PT ;  /* 0x000000020c00780c */ /* 0x000fc80003f05270 */
[----:B------:R-:W-:Y:S02]  /*17c0*/  SEL R12, R12, RZ, P0 ;  /* 0x000000ff0c0c7207 */ /* 0x000fe40000000000 */
[----:B--2---:R-:W-:-:S04]  /*17d0*/  SEL R2, RZ, 0x1, P0 ;  /* 0x00000001ff027807 */ /* 0x004fc80000000000 */
[----:B------:R-:W-:-:S07]  /*17e0*/  LOP3.LUT R11, R11, R2, RZ, 0x3c, !PT ;  /* 0x000000020b0b7212 */ /* 0x000fce00078e3cff */
.L_x_19:
[----:B------:R-:W-:Y:S01]  /*17f0*/  UMOV UR4, 0x400 ;  /* 0x0000040000047882 */ /* 0x000fe20000000000 */
[----:B------:R-:W-:Y:S01]  /*1800*/  SHF.L.U32 R2, R15, 0x1f, RZ ;  /* 0x0000001f0f027819 */ /* 0x000fe200000006ff */
[----:B-1----:R-:W-:Y:S01]  /*1810*/  ULEA UR4, UR37, UR4, 0x18 ;  /* 0x0000000425047291 */ /* 0x002fe2000f8ec0ff */
[----:B------:R-:W-:Y:S01]  /*1820*/  R2UR UR35, R141 ;  /* 0x000000008d2372ca */ /* 0x000fe200000e0000 */
[----:B------:R-:W-:Y:S01]  /*1830*/  UISETP.GE.U32.AND UP0, UPT, UR15, 0x3f, UPT ;  /* 0x0000003f0f00788c */ /* 0x000fe2000bf06070 */
[----:B------:R-:W-:Y:S01]  /*1840*/  R2UR UR11, R140 ;  /* 0x000000008c0b72ca */ /* 0x000fe200000e0000 */
[----:B------:R-:W-:Y:S01]  /*1850*/  ULEA UR5, UR13, UR4, 0x3 ;  /* 0x000000040d057291 */ /* 0x000fe2000f8e18ff */
[----:B------:R-:W-:-:S08]  /*1860*/  UMOV UR23, URZ ;  /* 0x000000ff00177c82 */ /* 0x000fd00008000000 */
[----:B------:R1:W2:Y:S01]  /*1870*/  SYNCS.PHASECHK.TRANS64.TRYWAIT P0, [UR5+0x90], R2 ;  /* 0x00009002ff0075a7 */ /* 0x0002a20008001105 */
[----:B------:R-:W-:Y:S02]  /*1880*/  USHF.L.U32 UR35, UR35, 0x6, URZ ;  /* 0x0000000623237899 */ /* 0x000fe400080006ff */
[----:B------:R-:W-:Y:S01]  /*1890*/  UIMAD UR11, UR11, 0x70, URZ ;  /* 0x000000700b0b78a4 */ /* 0x000fe2000f8e02ff */
[----:B------:R-:W-:Y:S11]  /*18a0*/  BRA.U !UP0, `(.L_x_21) ;  /* 0x0000000108a87547 */ /* 0x000ff6000b800000 */
[----:B------:R-:W-:Y:S01]  /*18b0*/  UMOV UR16, URZ ;  /* 0x000000ff00107c82 */ /* 0x000fe20008000000 */
[----:B------:R-:W-:-:S05]  /*18c0*/  UMOV UR6, UR13 ;  /* 0x0000000d00067c82 */ /* 0x000fca0008000000 */
.L_x_26:
[----:B--2---:R-:W-:Y:S01]  /*18d0*/  @!P5 MOV R3, 0x2c00 ;  /* 0x00002c000003d802 */ /* 0x004fe20000000f00 */
[----:B-1----:R-:W-:Y:S01]  /*18e0*/  ULEA UR33, UR6, UR4, 0x3 ;  /* 0x0000000406217291 */ /* 0x002fe2000f8e18ff */
[----:B--2---:R-:W-:Y:S11]  /*18f0*/  @P0 BRA `(.L_x_22) ;  /* 0x00000000000c0947 */ /* 0x004ff60003800000 */
[----:B------:R-:W-:Y:S04]  /*1900*/  SHF.L.U32 R4, R15, 0x1f, RZ ;  /* 0x0000001f0f047819 */ /* 0x000fe800000006ff */
[----:B------:R-:W2:Y:S02]  /*1910*/  SYNCS.PHASECHK.TRANS64.TRYWAIT P0, [UR33+0x90], R4 ;  /* 0x00009004ff0075a7 */ /* 0x000ea40008001121 */
[----:B--2---:R-:W-:Y:S05]  /*1920*/  @!P0 BRA `(.L_x_23) ;  /* 0x0000006400f48947 */ /* 0x004fea0003800000 */
.L_x_22:
[----:B------:R2:W-:Y:S01]  /*1930*/  @!P5 SYNCS.ARRIVE.TRANS64 RZ, [UR33], R3 ;  /* 0x00000003ffffd9a7 */ /* 0x0005e20008000021 */
[----:B------:R-:W-:Y:S04]  /*1940*/  BSSY.RECONVERGENT B0, `(.L_x_24) ;  /* 0x0000003000007945 */ /* 0x000fe80003800200 */
[----:B------:R-:W-:Y:S05]  /*1950*/  @P4 BRA `(.L_x_25) ;  /* 0x0000000000044947 */ /* 0x000fea0003800000 */
[----:B------:R-:W-:Y:S05]  /*1960*/  BPT.TRAP 0x1 ;  /* 0x000000040000795c */ /* 0x000fea0000300000 */
.L_x_25:
[----:B------:R-:W-:Y:S05]  /*1970*/  BSYNC.RECONVERGENT B0 ;  /* 0x0000000000007941 */ /* 0x000fea0003800200 */
.L_x_24:
[----:B------:R-:W-:Y:S02]  /*1980*/  UIADD3 UR13, UPT, UPT, UR6, 0x1, URZ ;  /* 0x00000001060d7890 */ /* 0x000fe4000fffe0ff */
[----:B------:R-:W-:Y:S02]  /*1990*/  UIADD3 UR18, UP1, UPT, UR24, 0x80, URZ ;  /* 0x0000008018127890 */ /* 0x000fe4000ff3e0ff */
[----:B------:R-:W-:Y:S02]  /*19a0*/  UISETP.NE.AND UP0, UPT, UR13, 0x12, UPT ;  /* 0x000000120d00788c */ /* 0x000fe4000bf05270 */
[----:B------:R-:W-:Y:S02]  /*19b0*/  ULEA UR32, UR6, UR4, 0xc ;  /* 0x0000000406207291 */ /* 0x000fe4000f8e60ff */
[----:B------:R-:W-:Y:S02]  /*19c0*/  USEL UR9, URZ, 0x1, UP0 ;  /* 0x00000001ff097887 */ /* 0x000fe40008000000 */
[----:B------:R-:W-:Y:S02]  /*19d0*/  USEL UR13, UR13, URZ, UP0 ;  /* 0x000000ff0d0d7287 */ /* 0x000fe40008000000 */
[----:B------:R-:W-:Y:S02]  /*19e0*/  USHF.L.U32 UR34, UR16, 0x5, URZ ;  /* 0x0000000510227899 */ /* 0x000fe400080006ff */
[----:B------:R-:W-:Y:S01]  /*19f0*/  ULEA UR8, UR13, UR4, 0x3 ;  /* 0x000000040d087291 */ /* 0x000fe2000f8e18ff */
[----:B------:R-:W-:Y:S01]  /*1a00*/  LOP3.LUT R15, R15, UR9, RZ, 0x3c, !PT ;  /* 0x000000090f0f7c12 */ /* 0x000fe2000f8e3cff */
[----:B------:R-:W-:Y:S02]  /*1a10*/  UIADD3.X UR19, UPT, UPT, URZ, UR25, URZ, UP1, !UPT ;  /* 0x00000019ff137290 */ /* 0x000fe40008ffe4ff */
[----:B------:R-:W-:Y:S01]  /*1a20*/  UIADD3 UR32, UPT, UPT, UR32, 0x7400, URZ ;  /* 0x0000740020207890 */ /* 0x000fe2000fffe0ff */
[----:B-1----:R-:W-:Y:S01]  /*1a30*/  SHF.L.U32 R2, R15, 0x1f, RZ ;  /* 0x0000001f0f027819 */ /* 0x002fe200000006ff */
[----:B------:R-:W-:Y:S02]  /*1a40*/  UIMAD UR5, UR6, 0x1c00, UR4 ;  /* 0x00001c00060578a4 */ /* 0x000fe4000f8e0204 */
[----:B------:R-:W-:Y:S01]  /*1a50*/  UIADD3 UR26, UP0, UPT, UR24, 0x180, URZ ;  /* 0x00000180181a7890 */ /* 0x000fe2000ff1e0ff */
[----:B------:R1:W1:Y:S01]  /*1a60*/  SYNCS.PHASECHK.TRANS64.TRYWAIT P0, [UR8+0x90], R2 ;  /* 0x00009002ff0075a7 */ /* 0x0002620008001108 */
[----:B------:R-:W-:Y:S01]  /*1a70*/  UMOV UR28, 0x0 ;  /* 0x00000000001c7882 */ /* 0x000fe20000000000 */
[----:B------:R-:W-:Y:S01]  /*1a80*/  UMOV UR29, 0x10000000 ;  /* 0x10000000001d7882 */ /* 0x000fe20000000000 */
[----:B------:R-:W-:Y:S01]  /*1a90*/  UIADD3 UR8, UPT, UPT, UR5, 0x19400, URZ ;  /* 0x0001940005087890 */ /* 0x000fe2000fffe0ff */
[----:B------:R1:W-:Y:S01]  /*1aa0*/  UTMALDG.3D [UR32], [UR18], desc[UR28] ;  /* 0x00001c20120075b4 */ /* 0x0003e20008011000 */
[----:B------:R-:W-:Y:S02]  /*1ab0*/  UIADD3.X UR27, UPT, UPT, URZ, UR25, URZ, UP0, !UPT ;  /* 0x00000019ff1b7290 */ /* 0x000fe400087fe4ff */
[----:B------:R-:W-:Y:S01]  /*1ac0*/  UIADD3 UR16, UPT, UPT, UR16, 0x1, URZ ;  /* 0x0000000110107890 */ /* 0x000fe2000fffe0ff */
[----:B------:R-:W-:Y:S01]  /*1ad0*/  UMOV UR12, UR36 ;  /* 0x00000024000c7c82 */ /* 0x000fe20008000000 */
[----:B------:R-:W-:Y:S01]  /*1ae0*/  UMOV UR9, UR33 ;  /* 0x0000002100097c82 */ /* 0x000fe20008000000 */
[----:B------:R-:W-:Y:S01]  /*1af0*/  UMOV UR10, UR34 ;  /* 0x00000022000a7c82 */ /* 0x000fe20008000000 */
[----:B------:R-:W-:Y:S03]  /*1b00*/  UISETP.NE.AND UP0, UPT, UR16, UR7, UPT ;  /* 0x000000071000728c */ /* 0x000fe6000bf05270 */
[----:B------:R1:W-:Y:S01]  /*1b10*/  UTMALDG.3D [UR8], [UR26], desc[UR28] ;  /* 0x00001c081a0075b4 */ /* 0x0003e20008011000 */
[----:B------:R-:W-:Y:S01]  /*1b20*/  UMOV UR23, UR7 ;  /* 0x0000000700177c82 */ /* 0x000fe20008000000 */
[----:B------:R-:W-:Y:S04]  /*1b30*/  UMOV UR6, UR13 ;  /* 0x0000000d00067c82 */ /* 0x000fe80008000000 */
[----:B------:R-:W-:Y:S05]  /*1b40*/  BRA.U UP0, `(.L_x_26) ;  /* 0xfffffffd00607547 */ /* 0x000fea000b83ffff */
.L_x_21:
[----:B------:R-:W-:Y:S01]  /*1b50*/  ULEA UR5, UR13, UR4, 0x3 ;  /* 0x000000040d057291 */ /* 0x000fe2000f8e18ff */
[----:B-1----:R-:W-:Y:S01]  /*1b60*/  SHF.L.U32 R2, R15, 0x1f, RZ ;  /* 0x0000001f0f027819 */ /* 0x002fe200000006ff */
[----:B------:R-:W-:Y:S01]  /*1b70*/  @!P1 SYNCS.ARRIVE.TRANS64.A1T0 RZ, [UR4+0x148], RZ ;  /* 0x000148ffffff99a7 */ /* 0x000fe20008100004 */
[----:B------:R-:W-:-:S06]  /*1b80*/  UISETP.GT.AND UP0, UPT, UR22, UR21, UPT ;  /* 0x000000151600728c */ /* 0x000fcc000bf04270 */
[----:B--2---:R1:W2:Y:S03]  /*1b90*/  SYNCS.PHASECHK.TRANS64.TRYWAIT P0, [UR5+0x90], R2 ;  /* 0x00009002ff0075a7 */ /* 0x0042a60008001105 */
[----:B------:R-:W-:Y:S05]  /*1ba0*/  BRA.U !UP0, `(.L_x_27) ;  /* 0x0000000108ac7547 */ /* 0x000fea000b800000 */
[----:B------:R-:W-:Y:S01]  /*1bb0*/  UIADD3 UR26, UPT, UPT, UR14, UR23, URZ ;  /* 0x000000170e1a7290 */ /* 0x000fe2000fffe0ff */
[----:B------:R-:W-:-:S11]  /*1bc0*/  UMOV UR6, UR13 ;  /* 0x0000000d00067c82 */ /* 0x000fd60008000000 */
.L_x_32:
[----:B--2---:R-:W-:Y:S01]  /*1bd0*/  @!P5 MOV R3, 0x2c00 ;  /* 0x00002c000003d802 */ /* 0x004fe20000000f00 */
[----:B-1----:R-:W-:Y:S01]  /*1be0*/  ULEA UR17, UR6, UR4, 0x3 ;  /* 0x0000000406117291 */ /* 0x002fe2000f8e18ff */
[----:B--2---:R-:W-:Y:S11]  /*1bf0*/  @P0 BRA `(.L_x_28) ;  /* 0x00000000000c0947 */ /* 0x004ff60003800000 */
[----:B------:R-:W-:Y:S04]  /*1c00*/  SHF.L.U32 R4, R15, 0x1f, RZ ;  /* 0x0000001f0f047819 */ /* 0x000fe800000006ff */
[----:B------:R-:W2:Y:S02]  /*1c10*/  SYNCS.PHASECHK.TRANS64.TRYWAIT P0, [UR17+0x90], R4 ;  /* 0x00009004ff0075a7 */ /* 0x000ea40008001111 */
[----:B--2---:R-:W-:Y:S05]  /*1c20*/  @!P0 BRA `(.L_x_29) ;  /* 0x00000064004c8947 */ /* 0x004fea0003800000 */
.L_x_28:
[----:B------:R2:W-:Y:S01]  /*1c30*/  @!P5 SYNCS.ARRIVE.TRANS64 RZ, [UR17], R3 ;  /* 0x00000003ffffd9a7 */ /* 0x0005e20008000011 */
[----:B------:R-:W-:Y:S04]  /*1c40*/  BSSY.RECONVERGENT B0, `(.L_x_30) ;  /* 0x0000003000007945 */ /* 0x000fe80003800200 */
[----:B------:R-:W-:Y:S05]  /*1c50*/  @P4 BRA `(.L_x_31) ;  /* 0x0000000000044947 */ /* 0x000fea0003800000 */
[----:B------:R-:W-:Y:S05]  /*1c60*/  BPT.TRAP 0x1 ;  /* 0x000000040000795c */ /* 0x000fea0000300000 */
.L_x_31:
[----:B------:R-:W-:Y:S05]  /*1c70*/  BSYNC.RECONVERGENT B0 ;  /* 0x0000000000007941 */ /* 0x000fea0003800200 */
.L_x_30:
[----:B------:R-:W-:Y:S02]  /*1c80*/  UIADD3 UR13, UPT, UPT, UR6, 0x1, URZ ;  /* 0x00000001060d7890 */ /* 0x000fe4000fffe0ff */
[----:B------:R-:W-:Y:S02]  /*1c90*/  ULEA UR16, UR6, UR4, 0xc ;  /* 0x0000000406107291 */ /* 0x000fe4000f8e60ff */
[----:B------:R-:W-:Y:S02]  /*1ca0*/  UISETP.NE.AND UP0, UPT, UR13, 0x12, UPT ;  /* 0x000000120d00788c */ /* 0x000fe4000bf05270 */
[----:B------:R-:W-:Y:S02]  /*1cb0*/  UIADD3 UR32, UP1, UPT, UR24, 0x80, URZ ;  /* 0x0000008018207890 */ /* 0x000fe4000ff3e0ff */
[----:B------:R-:W-:Y:S02]  /*1cc0*/  USEL UR9, URZ, 0x1, UP0 ;  /* 0x00000001ff097887 */ /* 0x000fe40008000000 */
[----:B------:R-:W-:Y:S02]  /*1cd0*/  USEL UR13, UR13, URZ, UP0 ;  /* 0x000000ff0d0d7287 */ /* 0x000fe40008000000 */
[----:B------:R-:W-:Y:S02]  /*1ce0*/  USHF.L.U32 UR18, UR23, 0x5, URZ ;  /* 0x0000000517127899 */ /* 0x000fe400080006ff */
[----:B------:R-:W-:Y:S01]  /*1cf0*/  ULEA UR8, UR13, UR4, 0x3 ;  /* 0x000000040d087291 */ /* 0x000fe2000f8e18ff */
[----:B------:R-:W-:Y:S01]  /*1d00*/  LOP3.LUT R15, R15, UR9, RZ, 0x3c, !PT ;  /* 0x000000090f0f7c12 */ /* 0x000fe2000f8e3cff */
[----:B------:R-:W-:Y:S02]  /*1d10*/  UIADD3 UR16, UPT, UPT, UR16, 0x7400, URZ ;  /* 0x0000740010107890 */ /* 0x000fe4000fffe0ff */
[----:B------:R-:W-:Y:S01]  /*1d20*/  UIADD3.X UR33, UPT, UPT, URZ, UR25, URZ, UP1, !UPT ;  /* 0x00000019ff217290 */ /* 0x000fe20008ffe4ff */
[----:B-1----:R-:W-:Y:S01]  /*1d30*/  SHF.L.U32 R2, R15, 0x1f, RZ ;  /* 0x0000001f0f027819 */ /* 0x002fe200000006ff */
[----:B------:R-:W-:Y:S02]  /*1d40*/  UIMAD UR5, UR6, 0x1c00, UR4 ;  /* 0x00001c00060578a4 */ /* 0x000fe4000f8e0204 */
[----:B------:R-:W-:Y:S01]  /*1d50*/  UIADD3 UR30, UP0, UPT, UR24, 0x180, URZ ;  /* 0x00000180181e7890 */ /* 0x000fe2000ff1e0ff */
[----:B------:R1:W1:Y:S01]  /*1d60*/  SYNCS.PHASECHK.TRANS64.TRYWAIT P0, [UR8+0x90], R2 ;  /* 0x00009002ff0075a7 */ /* 0x0002620008001108 */
[----:B------:R-:W-:Y:S01]  /*1d70*/  UIADD3 UR8, UPT, UPT, UR5, 0x19400, URZ ;  /* 0x0001940005087890 */ /* 0x000fe2000fffe0ff */
[----:B------:R-:W-:Y:S01]  /*1d80*/  UMOV UR28, 0x0 ;  /* 0x00000000001c7882 */ /* 0x000fe20000000000 */
[----:B------:R-:W-:Y:S01]  /*1d90*/  UMOV UR29, 0x10000000 ;  /* 0x10000000001d7882 */ /* 0x000fe20000000000 */
[----:B------:R-:W-:Y:S01]  /*1da0*/  UMOV UR19, UR35 ;  /* 0x0000002300137c82 */ /* 0x000fe20008000000 */
[----:B------:R-:W-:Y:S01]  /*1db0*/  UMOV UR20, UR36 ;  /* 0x0000002400147c82 */ /* 0x000fe20008000000 */
[----:B------:R-:W-:Y:S01]  /*1dc0*/  UIADD3.X UR31, UPT, UPT, URZ, UR25, URZ, UP0, !UPT ;  /* 0x00000019ff1f7290 */ /* 0x000fe200087fe4ff */
[----:B------:R1:W-:Y:S01]  /*1dd0*/  UTMALDG.3D [UR16], [UR32], desc[UR28] ;  /* 0x00001c10200075b4 */ /* 0x0003e20008011000 */
[----:B------:R-:W-:Y:S01]  /*1de0*/  UIADD3 UR23, UPT, UPT, UR23, 0x1, URZ ;  /* 0x0000000117177890 */ /* 0x000fe2000fffe0ff */
[----:B------:R-:W-:Y:S01]  /*1df0*/  UMOV UR12, UR36 ;  /* 0x00000024000c7c82 */ /* 0x000fe20008000000 */
[----:B------:R-:W-:Y:S01]  /*1e00*/  UMOV UR9, UR17 ;  /* 0x0000001100097c82 */ /* 0x000fe20008000000 */
[----:B------:R-:W-:Y:S01]  /*1e10*/  UMOV UR10, UR18 ;  /* 0x00000012000a7c82 */ /* 0x000fe20008000000 */
[----:B------:R-:W-:Y:S03]  /*1e20*/  UISETP.NE.AND UP0, UPT, UR23, UR26, UPT ;  /* 0x0000001a1700728c */ /* 0x000fe6000bf05270 */
[----:B------:R1:W-:Y:S01]  /*1e30*/  UTMALDG.3D [UR8], [UR30], desc[UR28] ;  /* 0x00001c081e0075b4 */ /* 0x0003e20008011000 */
[----:B------:R-:W-:Y:S05]  /*1e40*/  UMOV UR6, UR13 ;  /* 0x0000000d00067c82 */ /* 0x000fea0008000000 */
[----:B------:R-:W-:Y:S05]  /*1e50*/  BRA.U UP0, `(.L_x_32) ;  /* 0xfffffffd005c7547 */ /* 0x000fea000b83ffff */
.L_x_27:
[C---:B-1----:R-:W-:Y:S01]  /*1e60*/  LEA R2, R14.reuse, UR4, 0x3 ;  /* 0x000000040e027c11 */ /* 0x042fe2000f8e18ff */
[----:B------:R-:W-:Y:S01]  /*1e70*/  NOP ;  /* 0x0000000000007918 */ /* 0x000fe20000000000 */
[----:B--2---:R-:W-:Y:S02]  /*1e80*/  SHF.L.U32 R3, R13, 0x1f, RZ ;  /* 0x0000001f0d037819 */ /* 0x004fe400000006ff */
[----:B------:R-:W-:Y:S02]  /*1e90*/  LEA R4, R14, UR4, 0x4 ;  /* 0x000000040e047c11 */ /* 0x000fe4000f8e20ff */
[----:B------:R-:W1:Y:S02]  /*1ea0*/  SYNCS.PHASECHK.TRANS64.TRYWAIT P0, [R2+URZ+0x150], R3 ;  /* 0x00015003020075a7 */ /* 0x000e6400080011ff */
[----:B-1----:R-:W-:Y:S05]  /*1eb0*/  @!P0 BRA `(.L_x_33) ;  /* 0x0000006000c08947 */ /* 0x002fea0003800000 */
.L_x_126:
[----:B------:R-:W2:Y:S01]  /*1ec0*/  LDS.128 R4, [R4+0x1e0] ;  /* 0x0001e00004047984 */ /* 0x000ea20000000c00 */
[----:B---3--:R-:W-:Y:S01]  /*1ed0*/  ISETP.GE.AND P0, PT, R76, 0x1, PT ;  /* 0x000000014c00780c */ /* 0x008fe20003f06270 */
[----:B-1----:R-:W-:Y:S01]  /*1ee0*/  VIADD R2, R2, 0x160 ;  /* 0x0000016002027836 */ /* 0x002fe20000000000 */
[----:B------:R-:W-:Y:S01]  /*1ef0*/  @!PT LDS RZ, [RZ] ;  /* 0x00000000fffff984 */ /* 0x000fe20000000800 */
[----:B------:R-:W-:Y:S01]  /*1f00*/  @!PT LDS RZ, [RZ] ;  /* 0x00000000fffff984 */ /* 0x000fe20000000800 */
[----:B------:R-:W-:Y:S01]  /*1f10*/  @!PT LDS RZ, [RZ] ;  /* 0x00000000fffff984 */ /* 0x000fe20000000800 */
[----:B------:R-:W-:Y:S01]  /*1f20*/  @!PT LDS RZ, [RZ] ;  /* 0x00000000fffff984 */ /* 0x000fe20000000800 */
[----:B------:R1:W-:Y:S06]  /*1f30*/  MEMBAR.ALL.CTA ;  /* 0x0000000000007992 */ /* 0x0003ec0000008000 */
[----:B-1----:R-:W1:Y:S01]  /*1f40*/  FENCE.VIEW.ASYNC.S ;  /* 0x00000000000073c6 */ /* 0x002e620000000000 */
[----:B------:R-:W-:-:S04]  /*1f50*/  PRMT R2, RZ, 0x654, R2 ;  /* 0x00000654ff027816 */ /* 0x000fc80000000002 */
[----:B-1----:R1:W-:Y:S01]  /*1f60*/  SYNCS.ARRIVE.TRANS64.RED.A1T0 RZ, [R2+URZ], RZ ;  /* 0x000000ff02ff79a7 */ /* 0x0023e200081004ff */
[----:B--2---:R-:W-:-:S13]  /*1f70*/  LOP3.LUT P2, RZ, R6, 0x1, RZ, 0xc0, !PT ;  /* 0x0000000106ff7812 */ /* 0x004fda000784c0ff */
[----:B------:R-:W-:Y:S01]  /*1f80*/  @P2 SHF.R.U32.HI R3, RZ, 0x10, R5 ;  /* 0x00000010ff032819 */ /* 0x000fe20000011605 */
[----:B------:R-:W-:Y:S01]  /*1f90*/  VOTEU.ANY UP0, P2 ;  /* 0x0000000000ff7886 */ /* 0x000fe20001000100 */
[----:B------:R-:W-:Y:S02]  /*1fa0*/  @P2 MOV R10, R4 ;  /* 0x00000004000a2202 */ /* 0x000fe40000000f00 */
[----:B------:R-:W-:Y:S02]  /*1fb0*/  @P2 R2UR.BROADCAST UR5, R3 ;  /* 0x00000000030522ca */ /* 0x000fe400008e0000 */
[----:B------:R-:W-:-:S11]  /*1fc0*/  @P2 LOP3.LUT R9, R5, 0xffff, RZ, 0xc0, !PT ;  /* 0x0000ffff05092812 */ /* 0x000fd600078ec0ff */
[----:B------:R-:W-:Y:S01]  /*1fd0*/  @UP0 UMOV UR36, UR5 ;  /* 0x0000000500240c82 */ /* 0x000fe20008000000 */
[----:B-1----:R-:W-:Y:S05]  /*1fe0*/  @!P0 BRA `(.L_x_34) ;  /* 0x0000000000b88947 */ /* 0x002fea0003800000 */
[----:B------:R-:W4:Y:S01]  /*1ff0*/  LDC.64 R4, c[0x0][0xb18] ;  /* 0x0002c600ff047b82 */ /* 0x000f220000000a00 */
[----:B------:R-:W-:-:S07]  /*2000*/  ISETP.NE.AND P3, PT, R76, 0x1, PT ;  /* 0x000000014c00780c */ /* 0x000fce0003f65270 */
[----:B------:R-:W1:Y:S08]  /*2010*/  LDC.64 R6, c[0x0][0xb10] ;  /* 0x0002c400ff067b82 */ /* 0x000e700000000a00 */
[----:B------:R-:W2:Y:S08]  /*2020*/  LDC R16, c[0x0][0xb20] ;  /* 0x0002c800ff107b82 */ /* 0x000eb00000000800 */
[----:B------:R-:W3:Y:S01]  /*2030*/  LDC R17, c[0x0][0xb0c] ;  /* 0x0002c300ff117b82 */ /* 0x000ee20000000800 */
[----:B----4-:R-:W-:Y:S01]  /*2040*/  IMAD.HI.U32 R19, R0, R5, RZ ;  /* 0x0000000500137227 */ /* 0x010fe200078e00ff */
[----:B------:R-:W-:-:S03]  /*2050*/  ISETP.NE.AND P0, PT, R4, 0x1, PT ;  /* 0x000000010400780c */ /* 0x000fc60003f05270 */
[----:B------:R-:W-:-:S03]  /*2060*/  IMAD.HI.U32 R5, R9, R5, RZ ;  /* 0x0000000509057227 */ /* 0x000fc600078e00ff */
[----:B------:R-:W4:Y:S01]  /*2070*/  LDC.64 R2, c[0x0][0xb28] ;  /* 0x0002ca00ff027b82 */ /* 0x000f220000000a00 */
[----:B-1----:R-:W-:-:S04]  /*2080*/  IMAD.HI.U32 R20, R8, R6, RZ ;  /* 0x0000000608147227 */ /* 0x002fc800078e00ff */
[----:B------:R-:W-:Y:S01]  /*2090*/  IMAD.HI.U32 R21, R10, R6, RZ ;  /* 0x000000060a157227 */ /* 0x000fe200078e00ff */
[----:B------:R-:W-:Y:S02]  /*20a0*/  SHF.R.U32.HI R20, RZ, R7, R20 ;  /* 0x00000007ff147219 */ /* 0x000fe40000011614 */
[-C--:B--2---:R-:W-:Y:S02]  /*20b0*/  SHF.R.U32.HI R19, RZ, R16.reuse, R19 ;  /* 0x00000010ff137219 */ /* 0x084fe40000011613 */
[----:B------:R-:W-:Y:S02]  /*20c0*/  SHF.R.U32.HI R5, RZ, R16, R5 ;  /* 0x00000010ff057219 */ /* 0x000fe40000011605 */
[----:B------:R-:W-:Y:S02]  /*20d0*/  SEL R19, R0, R19, !P0 ;  /* 0x0000001300137207 */ /* 0x000fe40004000000 */
[----:B------:R-:W-:Y:S02]  /*20e0*/  SHF.R.U32.HI R21, RZ, R7, R21 ;  /* 0x00000007ff157219 */ /* 0x000fe40000011615 */
[----:B---3--:R-:W-:-:S02]  /*20f0*/  ISETP.NE.AND P1, PT, R17, 0x1, PT ;  /* 0x000000011100780c */ /* 0x008fc40003f25270 */
[----:B------:R-:W-:Y:S02]  /*2100*/  SEL R5, R9, R5, !P0 ;  /* 0x0000000509057207 */ /* 0x000fe40004000000 */
[----:B------:R-:W-:Y:S02]  /*2110*/  SEL R20, R8, R20, !P1 ;  /* 0x0000001408147207 */ /* 0x000fe40004800000 */
[----:B------:R-:W-:Y:S01]  /*2120*/  SEL R21, R10, R21, !P1 ;  /* 0x000000150a157207 */ /* 0x000fe20004800000 */
[----:B----4-:R-:W-:-:S04]  /*2130*/  IMAD.HI.U32 R18, R19, R2, RZ ;  /* 0x0000000213127227 */ /* 0x010fc800078e00ff */
        /* <DEDUP_REMOVED lines=10> */
[----:B------:R-:W-:-:S04]  /*21e0*/  @!P0 IMAD.HI.U32 R7, R21, R2, RZ ;  /* 0x0000000215078227 */ /* 0x000fc800078e00ff */
[----:B------:R-:W-:Y:S01]  /*21f0*/  IMAD.MOV R2, RZ, RZ, -R6 ;  /* 0x000000ffff027224 */ /* 0x000fe200078e0a06 */
[----:B------:R-:W-:Y:S02]  /*2200*/  @!P0 SHF.R.U32.HI R3, RZ, R3, R7 ;  /* 0x00000003ff038219 */ /* 0x000fe40000011607 */
[----:B------:R-:W-:Y:S01]  /*2210*/  IADD3 R7, PT, PT, -R5, RZ, RZ ;  /* 0x000000ff05077210 */ /* 0x000fe20007ffe1ff */
[----:B------:R-:W-:Y:S01]  /*2220*/  IMAD R2, R76, R2, R5 ;  /* 0x000000024c027224 */ /* 0x000fe200078e0205 */
        /* <DEDUP_REMOVED lines=10> */
.L_x_34:
[----:B------:R-:W1:Y:S02]  /*22d0*/  LDCU UR5, c[0x0][0xb30] ;  /* 0x00016600ff0577ac */ /* 0x000e640008000800 */
[----:B-1----:R-:W-:-:S09]  /*22e0*/  UISETP.NE.AND UP0, UPT, UR5, 0x1, UPT ;  /* 0x000000010500788c */ /* 0x002fd2000bf05270 */
[----:B------:R-:W-:Y:S05]  /*22f0*/  BRA.U UP0, `(.L_x_35) ;  /* 0x0000000100407547 */ /* 0x000fea000b800000 */
[----:B------:R-:W1:Y:S08]  /*2300*/  LDC.64 R4, c[0x0][0xb10] ;  /* 0x0002c400ff047b82 */ /* 0x000e700000000a00 */
[----:B------:R-:W2:Y:S08]  /*2310*/  LDC.64 R2, c[0x0][0xb18] ;  /* 0x0002c600ff027b82 */ /* 0x000eb00000000a00 */
[----:B------:R-:W3:Y:S08]  /*2320*/  LDC R6, c[0x0][0xb20] ;  /* 0x0002c800ff067b82 */ /* 0x000ef00000000800 */
[----:B------:R-:W4:Y:S01]  /*2330*/  LDC R7, c[0x0][0xb0c] ;  /* 0x0002c300ff077b82 */ /* 0x000f220000000800 */
[----:B-1----:R-:W-:-:S05]  /*2340*/  IMAD.HI.U32 R4, R10, R4, RZ ;  /* 0x000000040a047227 */ /* 0x002fca00078e00ff */
[----:B------:R-:W-:Y:S01]  /*2350*/  SHF.R.U32.HI R4, RZ, R5, R4 ;  /* 0x00000005ff047219 */ /* 0x000fe20000011604 */
[----:B--2---:R-:W-:Y:S01]  /*2360*/  IMAD.HI.U32 R3, R9, R3, RZ ;  /* 0x0000000309037227 */ /* 0x004fe200078e00ff */
[----:B------:R-:W-:-:S04]  /*2370*/  ISETP.NE.AND P0, PT, R2, 0x1, PT ;  /* 0x000000010200780c */ /* 0x000fc80003f05270 */
[----:B---3--:R-:W-:-:S04]  /*2380*/  SHF.R.U32.HI R3, RZ, R6, R3 ;  /* 0x00000006ff037219 */ /* 0x008fc80000011603 */
[----:B------:R-:W-:Y:S02]  /*2390*/  SEL R3, R9, R3, !P0 ;  /* 0x0000000309037207 */ /* 0x000fe40004000000 */
[----:B----4-:R-:W-:-:S04]  /*23a0*/  ISETP.NE.AND P1, PT, R7, 0x1, PT ;  /* 0x000000010700780c */ /* 0x010fc80003f25270 */
[----:B------:R-:W-:-:S05]  /*23b0*/  SEL R4, R10, R4, !P1 ;  /* 0x000000040a047207 */ /* 0x000fca0004800000 */
[----:B------:R-:W-:Y:S02]  /*23c0*/  IMAD.IADD R5, R3, 0x1, -R4 ;  /* 0x0000000103057824 */ /* 0x000fe400078e0a04 */
[----:B------:R-:W-:Y:S02]  /*23d0*/  IMAD.IADD R3, R4, 0x1, -R3 ;  /* 0x0000000104037824 */ /* 0x000fe400078e0a03 */
[----:B------:R-:W-:Y:S02]  /*23e0*/  IMAD R10, R5, R7, R10 ;  /* 0x00000007050a7224 */ /* 0x000fe400078e020a */
[----:B------:R-:W-:-:S07]  /*23f0*/  IMAD R9, R3, R2, R9 ;  /* 0x0000000203097224 */ /* 0x000fce00078e0209 */
.L_x_35:
[----:B------:R-:W-:Y:S01]  /*2400*/  VIADD R14, R14, 0x1 ;  /* 0x000000010e0e7836 */ /* 0x000fe20000000000 */
[----:B------:R-:W-:Y:S01]  /*2410*/  PLOP3.LUT P1, PT, PT, PT, PT, 0x80, 0x8 ;  /* 0x000000000008781c */ /* 0x000fe20003f2f070 */
[----:B------:R-:W-:Y:S02]  /*2420*/  IMAD.IADD R141, R10, 0x1, R139 ;  /* 0x000000010a8d7824 */ /* 0x000fe400078e028b */
[----:B------:R-:W-:Y:S01]  /*2430*/  IMAD.IADD R140, R9, 0x1, R138 ;  /* 0x00000001098c7824 */ /* 0x000fe200078e028a */
[----:B------:R-:W-:-:S04]  /*2440*/  ISETP.NE.AND P0, PT, R14, 0x2, PT ;  /* 0x000000020e00780c */ /* 0x000fc80003f05270 */
[----:B------:R-:W-:Y:S02]  /*2450*/  SEL R2, RZ, 0x1, P0 ;  /* 0x00000001ff027807 */ /* 0x000fe40000000000 */
[----:B------:R-:W-:Y:S02]  /*2460*/  SEL R14, R14, RZ, P0 ;  /* 0x000000ff0e0e7207 */ /* 0x000fe40000000000 */
[----:B------:R-:W-:Y:S01]  /*2470*/  LOP3.LUT R13, R13, R2, RZ, 0x3c, !PT ;  /* 0x000000020d0d7212 */ /* 0x000fe200078e3cff */
[----:B------:R-:W-:Y:S06]  /*2480*/  @P2 BRA `(.L_x_36) ;  /* 0xfffffff000982947 */ /* 0x000fec000383ffff */
[----:B------:R-:W-:Y:S01]  /*2490*/  UIADD3 UR4, UPT, UPT, UR4, 0x90, URZ ;  /* 0x0000009004047890 */ /* 0x000fe2000fffe0ff */
[----:B------:R-:W-:-:S03]  /*24a0*/  SHF.L.U32 R2, R15, 0x1f, RZ ;  /* 0x0000001f0f027819 */ /* 0x000fc600000006ff */
[----:B------:R-:W-:-:S09]  /*24b0*/  ULEA UR5, UR13, UR4, 0x3 ;  /* 0x000000040d057291 */ /* 0x000fd2000f8e18ff */
[----:B------:R-:W1:Y:S02]  /*24c0*/  SYNCS.PHASECHK.TRANS64.TRYWAIT P0, [UR5], R2 ;  /* 0x00000002ff0075a7 */ /* 0x000e640008001105 */
[----:B-1----:R-:W-:Y:S05]  /*24d0*/  @!P0 BRA `(.L_x_37) ;  /* 0x0000005c004c8947 */ /* 0x002fea0003800000 */
.L_x_128:
[----:B------:R-:W-:-:S04]  /*24e0*/  UIADD3 UR6, UPT, UPT, UR13, 0x1, URZ ;  /* 0x000000010d067890 */ /* 0x000fc8000fffe0ff */
[----:B------:R-:W-:-:S04]  /*24f0*/  UISETP.NE.AND UP0, UPT, UR6, 0x12, UPT ;  /* 0x000000120600788c */ /* 0x000fc8000bf05270 */
[----:B------:R-:W-:Y:S02]  /*2500*/  USEL UR7, URZ, 0x1, UP0 ;  /* 0x00000001ff077887 */ /* 0x000fe40008000000 */
[----:B------:R-:W-:-:S04]  /*2510*/  USEL UR6, UR6, URZ, UP0 ;  /* 0x000000ff06067287 */ /* 0x000fc80008000000 */
[----:B------:R-:W-:Y:S01]  /*2520*/  ULEA UR5, UR6, UR4, 0x3 ;  /* 0x0000000406057291 */ /* 0x000fe2000f8e18ff */
[----:B-1----:R-:W-:-:S04]  /*2530*/  LOP3.LUT R2, R15, UR7, RZ, 0x3c, !PT ;  /* 0x000000070f027c12 */ /* 0x002fc8000f8e3cff */
[----:B------:R-:W-:-:S04]  /*2540*/  SHF.L.U32 R3, R2, 0x1f, RZ ;  /* 0x0000001f02037819 */ /* 0x000fc800000006ff */
[----:B------:R-:W1:Y:S02]  /*2550*/  SYNCS.PHASECHK.TRANS64.TRYWAIT P0, [UR5], R3 ;  /* 0x00000003ff0075a7 */ /* 0x000e640008001105 */
[----:B-1----:R-:W-:Y:S05]  /*2560*/  @!P0 BRA `(.L_x_38) ;  /* 0x0000005c00408947 */ /* 0x002fea0003800000 */
.L_x_130:
[----:B------:R-:W-:-:S04]  /*2570*/  UIADD3 UR6, UPT, UPT, UR6, 0x1, URZ ;  /* 0x0000000106067890 */ /* 0x000fc8000fffe0ff */
[----:B------:R-:W-:-:S04]  /*2580*/  UISETP.NE.AND UP0, UPT, UR6, 0x12, UPT ;  /* 0x000000120600788c */ /* 0x000fc8000bf05270 */
[----:B------:R-:W-:Y:S02]  /*2590*/  USEL UR7, URZ, 0x1, UP0 ;  /* 0x00000001ff077887 */ /* 0x000fe40008000000 */
[----:B------:R-:W-:-:S04]  /*25a0*/  USEL UR6, UR6, URZ, UP0 ;  /* 0x000000ff06067287 */ /* 0x000fc80008000000 */
[----:B------:R-:W-:Y:S01]  /*25b0*/  ULEA UR5, UR6, UR4, 0x3 ;  /* 0x0000000406057291 */ /* 0x000fe2000f8e18ff */
[----:B------:R-:W-:-:S04]  /*25c0*/  LOP3.LUT R2, R2, UR7, RZ, 0x3c, !PT ;  /* 0x0000000702027c12 */ /* 0x000fc8000f8e3cff */
[----:B-1----:R-:W-:-:S04]  /*25d0*/  SHF.L.U32 R3, R2, 0x1f, RZ ;  /* 0x0000001f02037819 */ /* 0x002fc800000006ff */
[----:B------:R-:W1:Y:S02]  /*25e0*/  SYNCS.PHASECHK.TRANS64.TRYWAIT P0, [UR5], R3 ;  /* 0x00000003ff0075a7 */ /* 0x000e640008001105 */
[----:B-1----:R-:W-:Y:S05]  /*25f0*/  @!P0 BRA `(.L_x_39) ;  /* 0x0000005c00348947 */ /* 0x002fea0003800000 */
.L_x_132:
        /* <DEDUP_REMOVED lines=9> */
.L_x_134:
        /* <DEDUP_REMOVED lines=9> */
.L_x_136:
        /* <DEDUP_REMOVED lines=9> */
.L_x_138:
        /* <DEDUP_REMOVED lines=9> */
.L_x_140:
        /* <DEDUP_REMOVED lines=9> */
.L_x_142:
        /* <DEDUP_REMOVED lines=9> */
.L_x_144:
        /* <DEDUP_REMOVED lines=9> */
.L_x_146:
        /* <DEDUP_REMOVED lines=9> */
.L_x_148:
        /* <DEDUP_REMOVED lines=9> */
.L_x_150:
        /* <DEDUP_REMOVED lines=9> */
.L_x_152:
        /* <DEDUP_REMOVED lines=9> */
.L_x_154:
        /* <DEDUP_REMOVED lines=9> */
.L_x_156:
        /* <DEDUP_REMOVED lines=9> */
.L_x_158:
        /* <DEDUP_REMOVED lines=9> */
.L_x_160:
[----:B------:R-:W-:-:S04]  /*2de0*/  UIADD3 UR6, UPT, UPT, UR6, 0x1, URZ ;  /* 0x0000000106067890 */ /* 0x000fc8000fffe0ff */
[----:B------:R-:W-:-:S04]  /*2df0*/  UISETP.NE.AND UP0, UPT, UR6, 0x12, UPT ;  /* 0x000000120600788c */ /* 0x000fc8000bf05270 */
[----:B------:R-:W-:Y:S02]  /*2e00*/  USEL UR5, URZ, 0x1, UP0 ;  /* 0x00000001ff057887 */ /* 0x000fe40008000000 */
[----:B------:R-:W-:-:S04]  /*2e10*/  USEL UR6, UR6, URZ, UP0 ;  /* 0x000000ff06067287 */ /* 0x000fc80008000000 */
[----:B------:R-:W-:Y:S01]  /*2e20*/  ULEA UR6, UR6, UR4, 0x3 ;  /* 0x0000000406067291 */ /* 0x000fe2000f8e18ff */
[----:B------:R-:W-:-:S04]  /*2e30*/  LOP3.LUT R2, R2, UR5, RZ, 0x3c, !PT ;  /* 0x0000000502027c12 */ /* 0x000fc8000f8e3cff */
[----:B------:R-:W-:Y:S01]  /*2e40*/  SHF.L.U32 R2, R2, 0x1f, RZ ;  /* 0x0000001f02027819 */ /* 0x000fe200000006ff */
[----:B-1--4-:R-:W-:-:S07]  /*2e50*/  IMAD.U32 R0, RZ, RZ, UR6 ;  /* 0x00000006ff007e24 */ /* 0x012fce000f8e00ff */
.L_x_54:
[----:B-1----:R1:W2:Y:S02]  /*2e60*/  SYNCS.PHASECHK.TRANS64.TRYWAIT P0, [R0+URZ], R2 ;  /* 0x00000002000075a7 */ /* 0x0022a400080011ff */
[----:B--2---:R-:W-:Y:S05]  /*2e70*/  @!P0 NANOSLEEP.SYNCS 0x989680 ;  /* 0x009896800000895d */ /* 0x004fea0003900000 */
[----:B------:R-:W2:Y:S02]  /*2e80*/  @!P0 SYNCS.PHASECHK.TRANS64 P0, [R0+URZ], R2 ;  /* 0x00000002000085a7 */ /* 0x000ea400080010ff */
[----:B--2---:R-:W-:Y:S05]  /*2e90*/  @P0 EXIT ;  /* 0x000000000000094d */ /* 0x004fea0003800000 */
[----:B------:R-:W-:Y:S05]  /*2ea0*/  BRA `(.L_x_54) ;  /* 0xfffffffc00ec7947 */ /* 0x000fea000383ffff */
.L_x_18:
[----:B------:R-:W-:-:S04]  /*2eb0*/  UISETP.NE.AND UP1, UPT, UR37, URZ, UPT ;  /* 0x000000ff2500728c */ /* 0x000fc8000bf25270 */
[----:B------:R-:W-:-:S09]  /*2ec0*/  UISETP.NE.OR UP1, UPT, UR8, 0x1, UP1 ;  /* 0x000000010800788c */ /* 0x000fd20008f25670 */
[----:B------:R-:W-:Y:S05]  /*2ed0*/  BRA.U UP1, `(.L_x_55) ;  /* 0x0000000501487547 */ /* 0x000fea000b800000 */
[----:B------:R-:W-:Y:S01]  /*2ee0*/  ISETP.NE.AND P2, PT, R2, RZ, PT ;  /* 0x000000ff0200720c */ /* 0x000fe20003f45270 */
[----:B------:R-:W-:Y:S01]  /*2ef0*/  IMAD.MOV.U32 R12, RZ, RZ, 0x1 ;  /* 0x00000001ff0c7424 */ /* 0x000fe200078e00ff */
[----:B------:R-:W-:Y:S02]  /*2f00*/  CS2R R10, SRZ ;  /* 0x00000000000a7805 */ /* 0x000fe4000001ff00 */
[----:B------:R-:W-:Y:S01]  /*2f10*/  CS2R R8, SRZ ;  /* 0x0000000000087805 */ /* 0x000fe2000001ff00 */
[----:B------:R-:W-:Y:S01]  /*2f20*/  UMOV UR4, 0x400 ;  /* 0x0000040000047882 */ /* 0x000fe20000000000 */
[----:B------:R-:W-:Y:S01]  /*2f30*/  UMOV UR6, URZ ;  /* 0x000000ff00067c82 */ /* 0x000fe20008000000 */
[----:B------:R-:W-:-:S12]  /*2f40*/  ULEA UR37, UR37, UR4, 0x18 ;  /* 0x0000000425257291 */ /* 0x000fd8000f8ec0ff */
.L_x_59:
[----:B------:R-:W-:Y:S02]  /*2f50*/  LEA R0, R8, UR37, 0x3 ;  /* 0x0000002508007c11 */ /* 0x000fe4000f8e18ff */
[----:B------:R-:W-:-:S03]  /*2f60*/  SHF.L.U32 R4, R9, 0x1f, RZ ;  /* 0x0000001f09047819 */ /* 0x000fc600000006ff */
[----:B------:R-:W-:Y:S01]  /*2f70*/  VIADD R5, R0, 0x1c0 ;  /* 0x000001c000057836 */ /* 0x000fe20000000000 */
[----:B------:R-:W1:Y:S02]  /*2f80*/  SYNCS.PHASECHK.TRANS64.TRYWAIT P0, [R0+URZ+0x1b0], R4 ;  /* 0x0001b004000075a7 */ /* 0x000e6400080011ff */
[----:B-1----:R-:W-:Y:S05]  /*2f90*/  @!P0 BRA `(.L_x_56) ;  /* 0x0000005800348947 */ /* 0x002fea0003800000 */
.L_x_161:
[----:B------:R-:W-:Y:S01]  /*2fa0*/  ULEA UR5, UR6, UR37, 0x3 ;  /* 0x0000002506057291 */ /* 0x000fe2000f8e18ff */
[----:B-1----:R-:W-:Y:S01]  /*2fb0*/  PRMT R0, RZ, 0x654, R5 ;  /* 0x00000654ff007816 */ /* 0x002fe20000000005 */
[----:B------:R-:W-:Y:S01]  /*2fc0*/  @!P2 IMAD.MOV.U32 R4, RZ, RZ, 0x10 ;  /* 0x00000010ff04a424 */ /* 0x000fe200078e00ff */
[----:B------:R-:W-:Y:S01]  /*2fd0*/  SHF.L.U32 R5, R12, 0x1f, RZ ;  /* 0x0000001f0c057819 */ /* 0x000fe200000006ff */
[----:B------:R-:W-:Y:S01]  /*2fe0*/  UIADD3 UR4, UPT, UPT, UR5, 0x150, URZ ;  /* 0x0000015005047890 */ /* 0x000fe2000fffe0ff */
[----:B------:R1:W-:Y:S05]  /*2ff0*/  SYNCS.ARRIVE.TRANS64.RED.A1T0 RZ, [R0+URZ], RZ ;  /* 0x000000ff00ff79a7 */ /* 0x0003ea00081004ff */
[----:B------:R-:W-:Y:S01]  /*3000*/  IMAD.U32 R6, RZ, RZ, UR4 ;  /* 0x00000004ff067e24 */ /* 0x000fe2000f8e00ff */
[----:B------:R-:W2:Y:S04]  /*3010*/  SYNCS.PHASECHK.TRANS64.TRYWAIT P0, [UR5+0x160], R5 ;  /* 0x00016005ff0075a7 */ /* 0x000ea80008001105 */
[----:B------:R-:W-:Y:S01]  /*3020*/  PRMT R6, R2, 0x654, R6 ;  /* 0x0000065402067816 */ /* 0x000fe20000000006 */
[----:B-12---:R-:W-:Y:S06]  /*3030*/  @!P0 BRA `(.L_x_57) ;  /* 0x0000005800208947 */ /* 0x006fec0003800000 */
.L_x_163:
[----:B------:R-:W-:Y:S01]  /*3040*/  ULEA UR4, UR6, UR37, 0x4 ;  /* 0x0000002506047291 */ /* 0x000fe2000f8e20ff */
[----:B------:R-:W-:Y:S01]  /*3050*/  SEL R3, R6, R3, !P2 ;  /* 0x0000000306037207 */ /* 0x000fe20005000000 */
[----:B------:R-:W-:Y:S01]  /*3060*/  UIADD3 UR5, UPT, UPT, UR5, 0x150, URZ ;  /* 0x0000015005057890 */ /* 0x000fe2000fffe0ff */
[----:B-1----:R-:W-:Y:S01]  /*3070*/  LEA R0, R11, UR37, 0x3 ;  /* 0x000000250b007c11 */ /* 0x002fe2000f8e18ff */
[----:B------:R-:W-:Y:S01]  /*3080*/  UIADD3 UR4, UPT, UPT, UR4, 0x1e0, URZ ;  /* 0x000001e004047890 */ /* 0x000fe2000fffe0ff */
[----:B------:R1:W-:Y:S01]  /*3090*/  @!P2 SYNCS.ARRIVE.TRANS64.RED RZ, [R3+URZ], R4 ;  /* 0x0000000403ffa9a7 */ /* 0x0003e200080004ff */
[----:B------:R-:W-:Y:S01]  /*30a0*/  UIADD3 UR6, UPT, UPT, UR6, 0x1, URZ ;  /* 0x0000000106067890 */ /* 0x000fe2000fffe0ff */
[----:B------:R-:W-:-:S03]  /*30b0*/  VIADD R8, R8, 0x1 ;  /* 0x0000000108087836 */ /* 0x000fc60000000000 */
[----:B------:R-:W-:Y:S02]  /*30c0*/  UISETP.NE.AND UP0, UPT, UR6, 0x2, UPT ;  /* 0x000000020600788c */ /* 0x000fe4000bf05270 */
[----:B------:R-:W-:Y:S01]  /*30d0*/  ISETP.NE.AND P0, PT, R8, 0x2, PT ;  /* 0x000000020800780c */ /* 0x000fe20003f05270 */
[----:B------:R-:W-:Y:S06]  /*30e0*/  UGETNEXTWORKID.BROADCAST [UR4], [UR5] ;  /* 0x00000000040073ca */ /* 0x000fec0008000100 */
[----:B------:R-:W-:Y:S02]  /*30f0*/  USEL UR4, URZ, 0x1, UP0 ;  /* 0x00000001ff047887 */ /* 0x000fe40008000000 */
[----:B------:R-:W-:-:S04]  /*3100*/  USEL UR6, UR6, URZ, UP0 ;  /* 0x000000ff06067287 */ /* 0x000fc80008000000 */
[----:B------:R-:W-:Y:S02]  /*3110*/  LOP3.LUT R12, R12, UR4, RZ, 0x3c, !PT ;  /* 0x000000040c0c7c12 */ /* 0x000fe4000f8e3cff */
[----:B-1----:R-:W-:-:S04]  /*3120*/  SHF.L.U32 R4, R10, 0x1f, RZ ;  /* 0x0000001f0a047819 */ /* 0x002fc800000006ff */
[----:B------:R-:W1:Y:S02]  /*3130*/  SYNCS.PHASECHK.TRANS64.TRYWAIT P1, [R0+URZ+0x150], R4 ;  /* 0x00015004000075a7 */ /* 0x000e6400080211ff */
[----:B-1----:R-:W-:Y:S05]  /*3140*/  @!P1 BRA `(.L_x_58) ;  /* 0x0000005400f49947 */ /* 0x002fea0003800000 */
.L_x_164:
[C---:B-1----:R-:W-:Y:S01]  /*3150*/  LEA R4, R11.reuse, UR37, 0x4 ;  /* 0x000000250b047c11 */ /* 0x042fe2000f8e20ff */
[----:B------:R-:W-:Y:S01]  /*3160*/  VIADD R0, R0, 0x160 ;  /* 0x0000016000007836 */ /* 0x000fe20000000000 */
[----:B------:R-:W-:Y:S01]  /*3170*/  SEL R8, R8, RZ, P0 ;  /* 0x000000ff08087207 */ /* 0x000fe20000000000 */
[----:B------:R-:W-:-:S03]  /*3180*/  VIADD R11, R11, 0x1 ;  /* 0x000000010b0b7836 */ /* 0x000fc60000000000 */
[----:B------:R-:W1:Y:S01]  /*3190*/  LDS.128 R4, [R4+0x1e0] ;  /* 0x0001e00004047984 */ /* 0x000e620000000c00 */
[----:B------:R-:W-:Y:S02]  /*31a0*/  PRMT R0, RZ, 0x654, R0 ;  /* 0x00000654ff007816 */ /* 0x000fe40000000000 */
[C---:B------:R-:W-:Y:S01]  /*31b0*/  ISETP.NE.AND P1, PT, R11.reuse, 0x2, PT ;  /* 0x000000020b00780c */ /* 0x040fe20003f25270 */
[----:B------:R-:W-:Y:S01]  /*31c0*/  @!PT LDS RZ, [RZ] ;  /* 0x00000000fffff984 */ /* 0x000fe20000000800 */
[----:B------:R-:W-:Y:S01]  /*31d0*/  @!PT LDS RZ, [RZ] ;  /* 0x00000000fffff984 */ /* 0x000fe20000000800 */
[----:B------:R-:W-:Y:S01]  /*31e0*/  @!PT LDS RZ, [RZ] ;  /* 0x00000000fffff984 */ /* 0x000fe20000000800 */
[----:B------:R-:W-:Y:S01]  /*31f0*/  @!PT LDS RZ, [RZ] ;  /* 0x00000000fffff984 */ /* 0x000fe20000000800 */
[----:B------:R2:W-:Y:S06]  /*3200*/  MEMBAR.ALL.CTA ;  /* 0x0000000000007992 */ /* 0x0005ec0000008000 */
[----:B--2---:R-:W2:Y:S01]  /*3210*/  FENCE.VIEW.ASYNC.S ;  /* 0x00000000000073c6 */ /* 0x004ea20000000000 */
[----:B------:R-:W-:Y:S01]  /*3220*/  SEL R11, R11, RZ, P1 ;  /* 0x000000ff0b0b7207 */ /* 0x000fe20000800000 */
[----:B--2---:R2:W-:Y:S01]  /*3230*/  SYNCS.ARRIVE.TRANS64.RED.A1T0 RZ, [R0+URZ], RZ ;  /* 0x000000ff00ff79a7 */ /* 0x0045e200081004ff */
[----:B-1----:R-:W-:-:S02]  /*3240*/  LOP3.LUT P3, RZ, R6, 0x1, RZ, 0xc0, !PT ;  /* 0x0000000106ff7812 */ /* 0x002fc4000786c0ff */
[----:B------:R-:W-:-:S04]  /*3250*/  SEL R4, RZ, 0x1, P1 ;  /* 0x00000001ff047807 */ /* 0x000fc80000800000 */
[----:B------:R-:W-:Y:S02]  /*3260*/  LOP3.LUT R10, R10, R4, RZ, 0x3c, !PT ;  /* 0x000000040a0a7212 */ /* 0x000fe400078e3cff */
[----:B--2---:R-:W-:-:S04]  /*3270*/  SEL R0, RZ, 0x1, P0 ;  /* 0x00000001ff007807 */ /* 0x004fc80000000000 */
[----:B------:R-:W-:Y:S01]  /*3280*/  LOP3.LUT R9, R9, R0, RZ, 0x3c, !PT ;  /* 0x0000000009097212 */ /* 0x000fe200078e3cff */
[----:B------:R-:W-:Y:S06]  /*3290*/  @P3 BRA `(.L_x_59) ;  /* 0xfffffffc002c3947 */ /* 0x000fec000383ffff */
[----:B------:R-:W-:Y:S01]  /*32a0*/  ULEA UR5, UR6, UR37, 0x3 ;  /* 0x0000002506057291 */ /* 0x000fe2000f8e18ff */
[----:B------:R-:W-:-:S08]  /*32b0*/  SHF.L.U32 R2, R12, 0x1f, RZ ;  /* 0x0000001f0c027819 */ /* 0x000fd000000006ff */
[----:B------:R-:W1:Y:S02]  /*32c0*/  SYNCS.PHASECHK.TRANS64 P0, [UR5+0x160], R2 ;  /* 0x00016002ff0075a7 */ /* 0x000e640008001005 */
[----:B-1----:R-:W-:Y:S05]  /*32d0*/  @P0 BRA `(.L_x_60) ;  /* 0x0000000000080947 */ /* 0x002fea0003800000 */
[----:B------:R-:W1:Y:S02]  /*32e0*/  SYNCS.PHASECHK.TRANS64.TRYWAIT P0, [UR5+0x160], R2 ;  /* 0x00016002ff0075a7 */ /* 0x000e640008001105 */
[----:B-1----:R-:W-:Y:S05]  /*32f0*/  @!P0 BRA `(.L_x_61) ;  /* 0x00000054009c8947 */ /* 0x002fea0003800000 */
.L_x_60:
[----:B------:R-:W-:-:S04]  /*3300*/  UIADD3 UR4, UPT, UPT, UR6, 0x1, URZ ;  /* 0x0000000106047890 */ /* 0x000fc8000fffe0ff */
[----:B------:R-:W-:-:S04]  /*3310*/  UISETP.NE.AND UP0, UPT, UR4, 0x2, UPT ;  /* 0x000000020400788c */ /* 0x000fc8000bf05270 */
[----:B------:R-:W-:Y:S02]  /*3320*/  USEL UR7, URZ, 0x1, UP0 ;  /* 0x00000001ff077887 */ /* 0x000fe40008000000 */
[----:B------:R-:W-:-:S04]  /*3330*/  USEL UR4, UR4, URZ, UP0 ;  /* 0x000000ff04047287 */ /* 0x000fc80008000000 */
[----:B------:R-:W-:Y:S01]  /*3340*/  ULEA UR4, UR4, UR37, 0x3 ;  /* 0x0000002504047291 */ /* 0x000fe2000f8e18ff */
[----:B-1----:R-:W-:-:S04]  /*3350*/  LOP3.LUT R2, R12, UR7, RZ, 0x3c, !PT ;  /* 0x000000070c027c12 */ /* 0x002fc8000f8e3cff */
[----:B------:R-:W-:-:S04]  /*3360*/  SHF.L.U32 R0, R2, 0x1f, RZ ;  /* 0x0000001f02007819 */ /* 0x000fc800000006ff */
[----:B------:R-:W1:Y:S02]  /*3370*/  SYNCS.PHASECHK.TRANS64 P0, [UR4+0x160], R0 ;  /* 0x00016000ff0075a7 */ /* 0x000e640008001004 */
[----:B-1----:R-:W-:Y:S05]  /*3380*/  @P0 EXIT ;  /* 0x000000000000094d */ /* 0x002fea0003800000 */
[----:B------:R-:W-:Y:S02]  /*3390*/  SHF.L.U32 R2, R2, 0x1f, RZ ;  /* 0x0000001f02027819 */ /* 0x000fe400000006ff */
[----:B------:R-:W-:-:S07]  /*33a0*/  MOV R0, UR4 ;  /* 0x0000000400007c02 */ /* 0x000fce0008000f00 */
.L_x_62:
[----:B-1----:R1:W2:Y:S02]  /*33b0*/  SYNCS.PHASECHK.TRANS64.TRYWAIT P0, [R0+URZ+0x160], R2 ;  /* 0x00016002000075a7 */ /* 0x0022a400080011ff */
[----:B--2---:R-:W-:Y:S05]  /*33c0*/  @!P0 NANOSLEEP.SYNCS 0x989680 ;  /* 0x009896800000895d */ /* 0x004fea0003900000 */
[----:B------:R-:W2:Y:S02]  /*33d0*/  @!P0 SYNCS.PHASECHK.TRANS64 P0, [R0+URZ+0x160], R2 ;  /* 0x00016002000085a7 */ /* 0x000ea400080010ff */
[----:B--2---:R-:W-:Y:S05]  /*33e0*/  @P0 EXIT ;  /* 0x000000000000094d */ /* 0x004fea0003800000 */
[----:B------:R-:W-:Y:S05]  /*33f0*/  BRA `(.L_x_62) ;  /* 0xfffffffc00ec7947 */ /* 0x000fea000383ffff */
.L_x_55:
[----:B------:R-:W-:-:S09]  /*3400*/  UISETP.NE.AND UP1, UPT, UR8, URZ, UPT ;  /* 0x000000ff0800728c */ /* 0x000fd2000bf25270 */
[----:B------:R-:W-:Y:S05]  /*3410*/  BRA.U UP1, `(.L_x_63) ;  /* 0x0000000d01907547 */ /* 0x000fea000b800000 */
[----:B------:R-:W-:Y:S01]  /*3420*/  UMOV UR4, 0x40 ;  /* 0x0000004000047882 */ /* 0x000fe20000000000 */
[----:B------:R-:W-:Y:S01]  /*3430*/  NOP ;  /* 0x0000000000007918 */ /* 0x000fe20000000000 */
[----:B------:R-:W-:Y:S01]  /*3440*/  ULEA UR4, UR37, UR4, 0x18 ;  /* 0x0000000425047291 */ /* 0x000fe2000f8ec0ff */
[----:B------:R-:W-:Y:S02]  /*3450*/  UMOV UR5, 0x400 ;  /* 0x0000040000057882 */ /* 0x000fe40000000000 */
[----:B------:R-:W-:-:S06]  /*3460*/  ULEA UR37, UR37, UR5, 0x18 ;  /* 0x0000000525257291 */ /* 0x000fcc000f8ec0ff */
[----:B------:R-:W1:Y:S02]  /*3470*/  LDS.U8 R0, [UR4+0x1c] ;  /* 0x00001c04ff007984 */ /* 0x000e640008000000 */
[----:B-1----:R-:W-:-:S13]  /*3480*/  ISETP.NE.AND P0, PT, R0, RZ, PT ;  /* 0x000000ff0000720c */ /* 0x002fda0003f05270 */
[----:B------:R-:W-:Y:S05]  /*3490*/  @P0 BRA `(.L_x_64) ;  /* 0x0000000000580947 */ /* 0x000fea0003800000 */
[----:B------:R-:W-:-:S13]  /*34a0*/  ELECT P0, URZ, PT ;  /* 0x0000000000ff782f */ /* 0x000fda0003800000 */
[----:B------:R-:W-:Y:S05]  /*34b0*/  @!P0 BRA `(.L_x_65) ;  /* 0x0000000000608947 */ /* 0x000fea0003800000 */
[----:B------:R-:W-:Y:S01]  /*34c0*/  UMOV UR5, 0x10 ;  /* 0x0000001000057882 */ /* 0x000fe20000000000 */
[----:B------:R-:W-:Y:S01]  /*34d0*/  HFMA2 R0, -RZ, RZ, 0, 5.9604644775390625e-08 ;  /* 0x00000001ff007431 */ /* 0x000fe200000001ff */
[----:B------:R-:W-:-:S03]  /*34e0*/  MOV R2, 0xffff ;  /* 0x0000ffff00027802 */ /* 0x000fc60000000f00 */
[----:B------:R-:W-:Y:S04]  /*34f0*/  DEPBAR.LE SB1, 0x36 ;  /* 0x00009d800000791a */ /* 0x000fe80000000000 */
[----:B------:R-:W1:Y:S02]  /*3500*/  UTCATOMSWS.FIND_AND_SET.ALIGN UP0, UR5, UR5 ;  /* 0x00000005000575e3 */ /* 0x000e640008000800 */
[----:B-1----:R-:W-:Y:S01]  /*3510*/  MOV R3, UR5 ;  /* 0x0000000500037c02 */ /* 0x002fe20008000f00 */
[----:B------:R-:W-:Y:S06]  /*3520*/  BRA.U UP0, `(.L_x_66) ;  /* 0x0000000100187547 */ /* 0x000fec000b800000 */
.L_x_67:
[----:B------:R-:W-:Y:S05]  /*3530*/  NANOSLEEP 0x64 ;  /* 0x000000640000795d */ /* 0x000fea0003800000 */
[----:B------:R-:W-:-:S05]  /*3540*/  UMOV UR5, 0x10 ;  /* 0x0000001000057882 */ /* 0x000fca0000000000 */
[----:B------:R-:W-:Y:S04]  /*3550*/  DEPBAR.LE SB1, 0x36 ;  /* 0x00009d800000791a */ /* 0x000fe80000000000 */
[----:B------:R-:W1:Y:S02]  /*3560*/  UTCATOMSWS.FIND_AND_SET.ALIGN UP0, UR5, UR5 ;  /* 0x00000005000575e3 */ /* 0x000e640008000800 */
[----:B-1----:R-:W-:Y:S01]  /*3570*/  MOV R3, UR5 ;  /* 0x0000000500037c02 */ /* 0x002fe20008000f00 */
[----:B------:R-:W-:Y:S05]  /*3580*/  BRA.U !UP0, `(.L_x_67) ;  /* 0xfffffffd08e87547 */ /* 0x000fea000b83ffff */
.L_x_66:
[-C--:B------:R-:W-:Y:S02]  /*3590*/  SHF.L.U32 R2, R2, R3.reuse, RZ ;  /* 0x0000000302027219 */ /* 0x080fe400000006ff */
[----:B------:R-:W-:Y:S01]  /*35a0*/  SHF.L.U32 R0, R0, R3, RZ ;  /* 0x0000000300007219 */ /* 0x000fe200000006ff */
[----:B------:R-:W-:Y:S02]  /*35b0*/  IMAD.SHL.U32 R3, R3, 0x20, RZ ;  /* 0x0000002003037824 */ /* 0x000fe400078e00ff */
[----:B------:R1:W-:Y:S04]  /*35c0*/  ATOMS.OR RZ, [UR4+0x14], R2 ;  /* 0x00001402ffff798c */ /* 0x0003e8000b000004 */
[----:B------:R1:W-:Y:S04]  /*35d0*/  ATOMS.OR RZ, [UR4+0x18], R0 ;  /* 0x00001800ffff798c */ /* 0x0003e8000b000004 */
[----:B------:R1:W-:Y:S01]  /*35e0*/  STS [UR37+0x200], R3 ;  /* 0x00020003ff007988 */ /* 0x0003e20008000825 */
[----:B------:R-:W-:Y:S05]  /*35f0*/  BRA `(.L_x_65) ;  /* 0x0000000000107947 */ /* 0x000fea0003800000 */
.L_x_64:
[----:B------:R-:W-:Y:S02]  /*3600*/  MOV R0, 0xffffffff ;  /* 0xffffffff00007802 */ /* 0x000fe40000000f00 */
[----:B------:R-:W-:-:S03]  /*3610*/  MOV R2, 0x3640 ;  /* 0x0000364000027802 */ /* 0x000fc60000000f00 */
[----:B------:R1:W-:Y:S04]  /*3620*/  STS [UR37+0x200], R0 ;  /* 0x00020000ff007988 */ /* 0x0003e80008000825 */
[----:B-1-3-5:R-:W-:Y:S05]  /*3630*/  CALL.REL.NOINC `($__internal_1_$__cuda_sm10x_tcgen05_guardrail_trap_phase_invalid_during_alloc) ;  /* 0x00000058002c7944 */ /* 0x02afea0003c00000 */
.L_x_65:
[----:B------:R-:W-:Y:S05]  /*3640*/  WARPSYNC.ALL ;  /* 0x0000000000007948 */ /* 0x000fea0003800000 */
[----:B------:R-:W2:Y:S01]  /*3650*/  S2UR UR9, SR_CgaCtaId ;  /* 0x00000000000979c3 */ /* 0x000ea20000008800 */
[----:B------:R-:W-:Y:S01]  /*3660*/  UMOV UR4, 0x400 ;  /* 0x0000040000047882 */ /* 0x000fe20000000000 */
[----:B------:R-:W-:-:S06]  /*3670*/  NOP ;  /* 0x0000000000007918 */ /* 0x000fcc0000000000 */
[----:B------:R-:W-:Y:S06]  /*3680*/  BAR.ARV 0x6, 0xa0 ;  /* 0x0182800000007b1d */ /* 0x000fec0000002000 */
[----:B------:R-:W4:Y:S01]  /*3690*/  LDCU UR5, c[0x0][0x38c] ;  /* 0x00007180ff0577ac */ /* 0x000f220008000800 */
[----:B------:R-:W-:Y:S01]  /*36a0*/  IMAD.MOV.U32 R11, RZ, RZ, 0x1 ;  /* 0x00000001ff0b7424 */ /* 0x000fe200078e00ff */
[----:B------:R-:W-:Y:S01]  /*36b0*/  CS2R R8, SRZ ;  /* 0x0000000000087805 */ /* 0x000fe2000001ff00 */
[----:B------:R-:W-:Y:S01]  /*36c0*/  IMAD.MOV.U32 R10, RZ, RZ, RZ ;  /* 0x000000ffff0a7224 */ /* 0x000fe200078e00ff */
[----:B------:R-:W-:Y:S01]  /*36d0*/  UMOV UR12, URZ ;  /* 0x000000ff000c7c82 */ /* 0x000fe20008000000 */
[----:B------:R-:W-:Y:S01]  /*36e0*/  UMOV UR11, URZ ;  /* 0x000000ff000b7c82 */ /* 0x000fe20008000000 */
[----:B------:R-:W-:Y:S01]  /*36f0*/  UMOV UR24, 0x0 ;  /* 0x0000000000187882 */ /* 0x000fe20000000000 */
[----:B------:R-:W-:Y:S01]  /*3700*/  UMOV UR25, 0x41c0490 ;  /* 0x041c049000197882 */ /* 0x000fe20000000000 */
[----:B------:R-:W-:Y:S01]  /*3710*/  UMOV UR20, 0x0 ;  /* 0x0000000000147882 */ /* 0x000fe20000000000 */
[----:B------:R-:W-:Y:S01]  /*3720*/  UMOV UR21, 0x41c0490 ;  /* 0x041c049000157882 */ /* 0x000fe20000000000 */
[----:B--2---:R-:W-:Y:S01]  /*3730*/  ULEA UR9, UR9, UR4, 0x18 ;  /* 0x0000000409097291 */ /* 0x004fe2000f8ec0ff */
[----:B------:R-:W2:Y:S03]  /*3740*/  LDCU UR4, c[0x0][0x38c] ;  /* 0x00007180ff0477ac */ /* 0x000ea60008000800 */
[----:B------:R-:W-:-:S02]  /*3750*/  UIADD3 UR10, UPT, UPT, UR9, 0x7400, URZ ;  /* 0x00007400090a7890 */ /* 0x000fc4000fffe0ff */
[----:B----4-:R-:W-:-:S03]  /*3760*/  UISETP.GE.AND UP3, UPT, UR5, 0x1, UPT ;  /* 0x000000010500788c */ /* 0x010fc6000bf66270 */
[----:B-1----:R-:W1:Y:S01]  /*3770*/  LDS R0, [UR9+0x200] ;  /* 0x00020009ff007984 */ /* 0x002e620008000800 */
[----:B------:R-:W-:-:S04]  /*3780*/  USHF.R.U32.HI UR10, URZ, 0x4, UR10 ;  /* 0x00000004ff0a7899 */ /* 0x000fc8000801160a */
[----:B------:R-:W-:-:S04]  /*3790*/  ULOP3.LUT UR10, UR10, 0x3fff, URZ, 0xc0, !UPT ;  /* 0x00003fff0a0a7892 */ /* 0x000fc8000f8ec0ff */
[----:B------:R-:W-:Y:S02]  /*37a0*/  ULOP3.LUT UR10, UR10, 0x10000, URZ, 0xfc, !UPT ;  /* 0x000100000a0a7892 */ /* 0x000fe4000f8efcff */
[----:B--2---:R-:W-:-:S04]  /*37b0*/  UIADD3 UR4, UPT, UPT, UR4, 0x1f, URZ ;  /* 0x0000001f04047890 */ /* 0x004fc8000fffe0ff */
[----:B------:R-:W-:-:S04]  /*37c0*/  USHF.R.S32.HI UR8, URZ, 0x1f, UR4 ;  /* 0x0000001fff087899 */ /* 0x000fc80008011404 */
[----:B------:R-:W-:Y:S02]  /*37d0*/  ULEA.HI UR8, UR8, UR4, URZ, 0x5 ;  /* 0x0000000408087291 */ /* 0x000fe4000f8f28ff */
[----:B------:R-:W-:Y:S02]  /*37e0*/  UIADD3 UR4, UPT, UPT, UR9, 0x19400, URZ ;  /* 0x0001940009047890 */ /* 0x000fe4000fffe0ff */
[----:B------:R-:W-:Y:S02]  /*37f0*/  USHF.R.S32.HI UR8, URZ, 0x5, UR8 ;  /* 0x00000005ff087899 */ /* 0x000fe40008011408 */
[----:B------:R-:W-:Y:S02]  /*3800*/  USHF.R.U32.HI UR4, URZ, 0x4, UR4 ;  /* 0x00000004ff047899 */ /* 0x000fe40008011604 */
[----:B------:R-:W-:Y:S02]  /*3810*/  UISETP.LT.AND UP0, UPT, UR8, 0x1, UPT ;  /* 0x000000010800788c */ /* 0x000fe4000bf01270 */
[----:B------:R-:W-:-:S02]  /*3820*/  ULOP3.LUT UR4, UR4, 0x3fff, URZ, 0xc0, !UPT ;  /* 0x00003fff04047892 */ /* 0x000fc4000f8ec0ff */
[----:B------:R-:W-:Y:S02]  /*3830*/  USEL UR16, UR8, 0x1, !UP0 ;  /* 0x0000000108107887 */ /* 0x000fe4000c000000 */
[----:B------:R-:W-:Y:S02]  /*3840*/  ULOP3.LUT UR4, UR4, 0x10000, URZ, 0xfc, !UPT ;  /* 0x0001000004047892 */ /* 0x000fe4000f8efcff */
[----:B------:R-:W-:Y:S01]  /*3850*/  UIADD3 UR16, UPT, UPT, -UR16, URZ, URZ ;  /* 0x000000ff10107290 */ /* 0x000fe2000fffe1ff */
[----:B-1----:R-:W-:-:S15]  /*3860*/  R2UR UR13, R0 ;  /* 0x00000000000d72ca */ /* 0x002fde00000e0000 */
.L_x_74:
[----:B------:R-:W-:Y:S02]  /*3870*/  LEA R0, R10, UR9, 0x3 ;  /* 0x000000090a007c11 */ /* 0x000fe4000f8e18ff */
[----:B------:R-:W-:Y:S02]  /*3880*/  SHF.L.U32 R2, R9, 0x1f, RZ ;  /* 0x0000001f09027819 */ /* 0x000fe400000006ff */
[----:B------:R-:W-:Y:S01]  /*3890*/  PLOP3.LUT P0, PT, PT, PT, UP3, 0x80, 0x8 ;  /* 0x000000000008781c */ /* 0x000fe20003f0f038 */
[----:B------:R-:W-:Y:S01]  /*38a0*/  VIADD R3, R0, 0x160 ;  /* 0x0000016000037836 */ /* 0x000fe20000000000 */
[----:B-1----:R-:W1:Y:S02]  /*38b0*/  SYNCS.PHASECHK.TRANS64.TRYWAIT P1, [R0+URZ+0x150], R2 ;  /* 0x00015002000075a7 */ /* 0x002e6400080211ff */
[----:B-1--4-:R-:W-:Y:S09]  /*38c0*/  @!P1 BRA `(.L_x_68) ;  /* 0x0000005000409947 */ /* 0x012ff20003800000 */
.L_x_166:
[----:B------:R-:W-:Y:S01]  /*38d0*/  LEA R4, R10, UR9, 0x4 ;  /* 0x000000090a047c11 */ /* 0x000fe2000f8e20ff */
[----:B------:R-:W-:Y:S01]  /*38e0*/  @UP3 ULEA UR5, UR11, UR9, 0x3 ;  /* 0x000000090b053291 */ /* 0x000fe2000f8e18ff */
[----:B------:R-:W-:Y:S01]  /*38f0*/  PLOP3.LUT P2, PT, PT, PT, PT, 0x80, 0x8 ;  /* 0x000000000008781c */ /* 0x000fe20003f4f070 */
[----:B------:R-:W-:Y:S01]  /*3900*/  ULEA UR14, UR12, UR9, 0x3 ;  /* 0x000000090c0e7291 */ /* 0x000fe2000f8e18ff */
[----:B------:R-:W-:Y:S01]  /*3910*/  PRMT R3, RZ, 0x654, R3 ;  /* 0x00000654ff037816 */ /* 0x000fe20000000003 */
[----:B------:R-:W-:Y:S01]  /*3920*/  ULEA.HI UR15, UR12, UR12, URZ, 0x1 ;  /* 0x0000000c0c0f7291 */ /* 0x000fe2000f8f08ff */
[----:B------:R-:W2:Y:S01]  /*3930*/  LDS.128 R4, [R4+0x1e0] ;  /* 0x0001e00004047984 */ /* 0x000ea20000000c00 */
[----:B-1----:R-:W-:Y:S02]  /*3940*/  @P0 SHF.L.U32 R2, R8, 0x1f, RZ ;  /* 0x0000001f08020819 */ /* 0x002fe400000006ff */
[----:B------:R-:W-:Y:S01]  /*3950*/  SHF.L.U32 R0, R11, 0x1f, RZ ;  /* 0x0000001f0b007819 */ /* 0x000fe200000006ff */
[----:B------:R-:W-:Y:S01]  /*3960*/  @!PT LDS RZ, [RZ] ;  /* 0x00000000fffff984 */ /* 0x000fe20000000800 */
[----:B------:R-:W-:Y:S01]  /*3970*/  @!PT LDS RZ, [RZ] ;  /* 0x00000000fffff984 */ /* 0x000fe20000000800 */
[----:B------:R-:W-:Y:S01]  /*3980*/  @!PT LDS RZ, [RZ] ;  /* 0x00000000fffff984 */ /* 0x000fe20000000800 */
[----:B------:R-:W-:Y:S01]  /*3990*/  @!PT LDS RZ, [RZ] ;  /* 0x00000000fffff984 */ /* 0x000fe20000000800 */
[----:B------:R1:W-:Y:S06]  /*39a0*/  MEMBAR.ALL.CTA ;  /* 0x0000000000007992 */ /* 0x0003ec0000008000 */
[----:B-1----:R-:W1:Y:S02]  /*39b0*/  FENCE.VIEW.ASYNC.S ;  /* 0x00000000000073c6 */ /* 0x002e640000000000 */
[----:B-1----:R1:W-:Y:S01]  /*39c0*/  SYNCS.ARRIVE.TRANS64.RED.A1T0 RZ, [R3+URZ], RZ ;  /* 0x000000ff03ff79a7 */ /* 0x0023e200081004ff */
[----:B------:R1:W4:Y:S01]  /*39d0*/  @P0 SYNCS.PHASECHK.TRANS64.TRYWAIT P2, [UR5], R2 ;  /* 0x00000002ff0005a7 */ /* 0x0003220008041105 */
[----:B------:R-:W-:-:S02]  /*39e0*/  ULOP3.LUT UR5, UR15, 0xffe, URZ, 0xc0, !UPT ;  /* 0x00000ffe0f057892 */ /* 0x000fc4000f8ec0ff */
[----:B------:R-:W-:Y:S01]  /*39f0*/  USHF.R.U32.HI UR15, URZ, 0x1, UR15 ;  /* 0x00000001ff0f7899 */ /* 0x000fe2000801160f */
[----:B--2---:R-:W-:Y:S01]  /*3a00*/  LOP3.LUT P1, RZ, R6, 0x1, RZ, 0xc0, !PT ;  /* 0x0000000106ff7812 */ /* 0x004fe2000782c0ff */
[----:B------:R-:W-:Y:S02]  /*3a10*/  UIADD3 UR5, UPT, UPT, -UR5, UR12, URZ ;  /* 0x0000000c05057290 */ /* 0x000fe4000fffe1ff */
[----:B------:R-:W-:-:S04]  /*3a20*/  UIMAD UR15, UR15, 0x70, UR13 ;  /* 0x000000700f0f78a4 */ /* 0x000fc8000f8e020d */
[----:B------:R-:W-:Y:S01]  /*3a30*/  ULEA UR15, UR5, UR15, 0x14 ;  /* 0x0000000f050f7291 */ /* 0x000fe2000f8ea0ff */
[----:B------:R-:W2:Y:S02]  /*3a40*/  SYNCS.PHASECHK.TRANS64.TRYWAIT P0, [UR14+0x190], R0 ;  /* 0x00019000ff0075a7 */ /* 0x000ea4000800110e */
[----:B-12-4-:R-:W-:Y:S09]  /*3a50*/  @!P0 BRA `(.L_x_69) ;  /* 0x0000004c00f08947 */ /* 0x016ff20003800000 */
.L_x_168:
[----:B------:R-:W-:Y:S01]  /*3a60*/  IADD3 R10, PT, PT, R10, 0x1, RZ ;  /* 0x000000010a0a7810 */ /* 0x000fe20007ffe0ff */
[----:B------:R-:W-:Y:S06]  /*3a70*/  BRA.U !UP3, `(.L_x_70) ;  /* 0x000000010b987547 */ /* 0x000fec000b800000 */
[----:B------:R-:W-:Y:S01]  /*3a80*/  UPLOP3.LUT UP4, UPT, UPT, UPT, UPT, 0x40, 0x4 ;  /* 0x000000000004789c */ /* 0x000fe20003f8e870 */
[----:B------:R-:W-:Y:S01]  /*3a90*/  UMOV UR18, UR16 ;  /* 0x0000001000127c82 */ /* 0x000fe20008000000 */
[----:B------:R-:W-:Y:S01]  /*3aa0*/  UMOV UR17, UR8 ;  /* 0x0000000800117c82 */ /* 0x000fe20008000000 */
[----:B------:R-:W-:-:S08]  /*3ab0*/  UMOV UR5, UR11 ;  /* 0x0000000b00057c82 */ /* 0x000fd00008000000 */
.L_x_73:
[----:B------:R-:W-:Y:S02]  /*3ac0*/  UIADD3 UR18, UPT, UPT, UR18, 0x1, URZ ;  /* 0x0000000112127890 */ /* 0x000fe4000fffe0ff */
[----:B--2---:R-:W-:Y:S02]  /*3ad0*/  ULEA UR7, UR5, UR9, 0x3 ;  /* 0x0000000905077291 */ /* 0x004fe4000f8e18ff */
[----:B------:R-:W-:Y:S01]  /*3ae0*/  UISETP.NE.AND UP0, UPT, UR18, URZ, UPT ;  /* 0x000000ff1200728c */ /* 0x000fe2000bf05270 */
[----:B----4-:R-:W-:Y:S10]  /*3af0*/  @P2 BRA `(.L_x_71) ;  /* 0x00000000000c2947 */ /* 0x010ff40003800000 */
[----:B-1----:R-:W-:Y:S04]  /*3b00*/  SHF.L.U32 R2, R8, 0x1f, RZ ;  /* 0x0000001f08027819 */ /* 0x002fe800000006ff */
[----:B------:R-:W1:Y:S02]  /*3b10*/  SYNCS.PHASECHK.TRANS64.TRYWAIT P0, [UR7], R2 ;  /* 0x00000002ff0075a7 */ /* 0x000e640008001107 */
[----:B-1----:R-:W-:Y:S05]  /*3b20*/  @!P0 BRA `(.L_x_72) ;  /* 0x0000004c00d48947 */ /* 0x002fea0003800000 */
.L_x_71:
[----:B------:R-:W-:Y:S01]  /*3b30*/  UISETP.NE.AND UP1, UPT, UR17, 0x1, UPT ;  /* 0x000000011100788c */ /* 0x000fe2000bf25270 */
[----:B------:R-:W-:Y:S01]  /*3b40*/  PLOP3.LUT P2, PT, PT, PT, PT, 0x80, 0x8 ;  /* 0x000000000008781c */ /* 0x000fe20003f4f070 */
[----:B------:R-:W-:Y:S02]  /*3b50*/  UIADD3 UR11, UPT, UPT, UR5, 0x1, URZ ;  /* 0x00000001050b7890 */ /* 0x000fe4000fffe0ff */
[----:B------:R-:W-:Y:S02]  /*3b60*/  UIMAD UR6, UR5, 0x1c0, UR4 ;  /* 0x000001c0050678a4 */ /* 0x000fe4000f8e0204 */
[----:B------:R-:W-:Y:S01]  /*3b70*/  UISETP.NE.AND UP2, UPT, UR11, 0x12, UPT ;  /* 0x000000120b00788c */ /* 0x000fe2000bf45270 */
[----:B------:R-:W-:Y:S01]  /*3b80*/  PLOP3.LUT P0, PT, PT, PT, UP1, 0x80, 0x8 ;  /* 0x000000000008781c */ /* 0x000fe20003f0f018 */
[----:B------:R-:W-:Y:S02]  /*3b90*/  UIADD3 UR28, UPT, UPT, UR6, 0x2, URZ ;  /* 0x00000002061c7890 */ /* 0x000fe4000fffe0ff */
[----:B------:R-:W-:Y:S02]  /*3ba0*/  USEL UR22, URZ, 0x1, UP2 ;  /* 0x00000001ff167887 */ /* 0x000fe40009000000 */
[----:B------:R-:W-:Y:S02]  /*3bb0*/  USEL UR11, UR11, URZ, UP2 ;  /* 0x000000ff0b0b7287 */ /* 0x000fe40009000000 */
[----:B------:R-:W-:Y:S02]  /*3bc0*/  UIADD3 UR17, UPT, UPT, UR17, -0x1, URZ ;  /* 0xffffffff11117890 */ /* 0x000fe4000fffe0ff */
[----:B------:R-:W-:Y:S01]  /*3bd0*/  @UP1 ULEA UR19, UR11, UR9, 0x3 ;  /* 0x000000090b131291 */ /* 0x000fe2000f8e18ff */
[----:B------:R-:W-:Y:S01]  /*3be0*/  LOP3.LUT R8, R8, UR22, RZ, 0x3c, !PT ;  /* 0x0000001608087c12 */ /* 0x000fe2000f8e3cff */
[----:B------:R-:W-:Y:S01]  /*3bf0*/  ULEA UR22, UR5, UR10, 0x8 ;  /* 0x0000000a05167291 */ /* 0x000fe2000f8e40ff */
[----:B------:R-:W-:Y:S02]  /*3c00*/  UMOV UR23, 0x80004020 ;  /* 0x8000402000177882 */ /* 0x000fe40000000000 */
[----:B-1----:R-:W-:Y:S01]  /*3c10*/  @P0 SHF.L.U32 R0, R8, 0x1f, RZ ;  /* 0x0000001f08000819 */ /* 0x002fe200000006ff */
[----:B------:R-:W-:Y:S01]  /*3c20*/  UIADD3 UR26, UPT, UPT, UR22, 0x2, URZ ;  /* 0x00000002161a7890 */ /* 0x000fe2000fffe0ff */
[----:B------:R-:W-:Y:S02]  /*3c30*/  UMOV UR29, 0x80004020 ;  /* 0x80004020001d7882 */ /* 0x000fe40000000000 */
[----:B------:R2:W4:Y:S01]  /*3c40*/  @P0 SYNCS.PHASECHK.TRANS64.TRYWAIT P2, [UR19], R0 ;  /* 0x00000000ff0005a7 */ /* 0x0005220008041113 */
[----:B------:R-:W-:Y:S01]  /*3c50*/  UIADD3 UR19, UPT, UPT, UR7, 0x90, URZ ;  /* 0x0000009007137890 */ /* 0x000fe2000fffe0ff */
[----:B------:R-:W-:Y:S02]  /*3c60*/  UMOV UR27, 0x80004020 ;  /* 0x80004020001b7882 */ /* 0x000fe40000000000 */
[----:B------:R-:W-:Y:S01]  /*3c70*/  UMOV UR7, 0x80004020 ;  /* 0x8000402000077882 */ /* 0x000fe20000000000 */
[----:B------:R-:W-:Y:S01]  /*3c80*/  UMOV UR5, UR11 ;  /* 0x0000000b00057c82 */ /* 0x000fe20008000000 */
[----:B------:R2:W-:Y:S01]  /*3c90*/  UTCHMMA gdesc[UR22], gdesc[UR6], tmem[UR15], tmem[UR24], idesc[UR25], UP4 ;  /* 0x00ff1806160075ea */ /* 0x0005e2000a00000f */
[----:B------:R-:W-:Y:S01]  /*3ca0*/  UPLOP3.LUT UP4, UPT, UPT, UPT, UPT, 0x80, 0x8 ;  /* 0x000000000008789c */ /* 0x000fe20003f8f070 */
[----:B------:R2:W-:Y:S02]  /*3cb0*/  UTCHMMA gdesc[UR26], gdesc[UR28], tmem[UR15], tmem[UR20], idesc[UR21], UPT ;  /* 0x00ff141c1a0075ea */ /* 0x0005e4000b80000f */
[----:B------:R2:W-:Y:S01]  /*3cc0*/  UTCBAR [UR19], URZ ;  /* 0x000000ff130073e9 */ /* 0x0005e200080000ff */
[----:B------:R-:W-:Y:S07]  /*3cd0*/  BRA.U UP0, `(.L_x_73) ;  /* 0xfffffffd00787547 */ /* 0x000fee000b83ffff */
.L_x_70:
[----:B------:R-:W-:Y:S01]  /*3ce0*/  UIADD3 UR12, UPT, UPT, UR12, 0x1, URZ ;  /* 0x000000010c0c7890 */ /* 0x000fe2000fffe0ff */
[C---:B------:R-:W-:Y:S01]  /*3cf0*/  ISETP.NE.AND P0, PT, R10.reuse, 0x2, PT ;  /* 0x000000020a00780c */ /* 0x040fe20003f05270 */
[----:B------:R-:W-:Y:S02]  /*3d00*/  UIADD3 UR14, UPT, UPT, UR14, 0x170, URZ ;  /* 0x000001700e0e7890 */ /* 0x000fe4000fffe0ff */
[----:B------:R-:W-:Y:S01]  /*3d10*/  UISETP.NE.AND UP0, UPT, UR12, 0x4, UPT ;  /* 0x000000040c00788c */ /* 0x000fe2000bf05270 */
[----:B-12---:R-:W-:Y:S02]  /*3d20*/  SEL R0, RZ, 0x1, P0 ;  /* 0x00000001ff007807 */ /* 0x006fe40000000000 */
[----:B------:R-:W-:Y:S01]  /*3d30*/  SEL R10, R10, RZ, P0 ;  /* 0x000000ff0a0a7207 */ /* 0x000fe20000000000 */
[----:B------:R-:W-:Y:S01]  /*3d40*/  USEL UR5, URZ, 0x1, UP0 ;  /* 0x00000001ff057887 */ /* 0x000fe20008000000 */
[----:B------:R-:W-:Y:S01]  /*3d50*/  LOP3.LUT R9, R9, R0, RZ, 0x3c, !PT ;  /* 0x0000000009097212 */ /* 0x000fe200078e3cff */
[----:B------:R-:W-:Y:S01]  /*3d60*/  USEL UR12, UR12, URZ, UP0 ;  /* 0x000000ff0c0c7287 */ /* 0x000fe20008000000 */
[----:B------:R1:W-:Y:S03]  /*3d70*/  UTCBAR [UR14], URZ ;  /* 0x000000ff0e0073e9 */ /* 0x0003e600080000ff */
[----:B------:R-:W-:Y:S01]  /*3d80*/  LOP3.LUT R11, R11, UR5, RZ, 0x3c, !PT ;  /* 0x000000050b0b7c12 */ /* 0x000fe2000f8e3cff */
[----:B------:R-:W-:Y:S07]  /*3d90*/  @P1 BRA `(.L_x_74) ;  /* 0xfffffff800b41947 */ /* 0x000fee000383ffff */
[----:B------:R-:W2:Y:S01]  /*3da0*/  S2UR UR4, SR_CgaCtaId ;  /* 0x00000000000479c3 */ /* 0x000ea20000008800 */
[----:B------:R-:W-:Y:S01]  /*3db0*/  ELECT P0, URZ, PT ;  /* 0x0000000000ff782f */ /* 0x000fe20003800000 */
[----:B------:R-:W-:Y:S01]  /*3dc0*/  IMAD.MOV.U32 R0, RZ, RZ, 0x1 ;  /* 0x00000001ff007424 */ /* 0x000fe200078e00ff */
[----:B------:R-:W-:Y:S01]  /*3dd0*/  UIADD3 UR9, UPT, UPT, UR9, 0x190, URZ ;  /* 0x0000019009097890 */ /* 0x000fe2000fffe0ff */
[----:B------:R-:W-:Y:S01]  /*3de0*/  SHF.L.U32 R2, R11, 0x1f, RZ ;  /* 0x0000001f0b027819 */ /* 0x000fe200000006ff */
[----:B------:R-:W-:-:S03]  /*3df0*/  UMOV UR5, 0x40 ;  /* 0x0000004000057882 */ /* 0x000fc60000000000 */
[----:B------:R-:W-:Y:S01]  /*3e00*/  UVIRTCOUNT.DEALLOC.SMPOOL 0x80 ;  /* 0x000000800000784c */ /* 0x000fe20000000000 */
[----:B--2---:R-:W-:Y:S02]  /*3e10*/  ULEA UR4, UR4, UR5, 0x18 ;  /* 0x0000000504047291 */ /* 0x004fe4000f8ec0ff */
[----:B------:R-:W-:-:S07]  /*3e20*/  ULEA UR5, UR12, UR9, 0x3 ;  /* 0x000000090c057291 */ /* 0x000fce000f8e18ff */
[----:B------:R2:W-:Y:S02]  /*3e30*/  @P0 STS.U8 [UR4+0x1c], R0 ;  /* 0x00001c00ff000988 */ /* 0x0005e40008000004 */
[----:B------:R-:W3:Y:S02]  /*3e40*/  SYNCS.PHASECHK.TRANS64.TRYWAIT P0, [UR5], R2 ;  /* 0x00000002ff0075a7 */ /* 0x000ee40008001105 */
[----:B--23--:R-:W-:Y:S05]  /*3e50*/  @!P0 BRA `(.L_x_75) ;  /* 0x0000004c00208947 */ /* 0x00cfea0003800000 */
.L_x_171:
[----:B------:R-:W-:-:S04]  /*3e60*/  UIADD3 UR6, UPT, UPT, UR12, 0x1, URZ ;  /* 0x000000010c067890 */ /* 0x000fc8000fffe0ff */
[----:B------:R-:W-:-:S04]  /*3e70*/  UISETP.NE.AND UP0, UPT, UR6, 0x4, UPT ;  /* 0x000000040600788c */ /* 0x000fc8000bf05270 */
[----:B------:R-:W-:Y:S02]  /*3e80*/  USEL UR7, URZ, 0x1, UP0 ;  /* 0x00000001ff077887 */ /* 0x000fe40008000000 */
[----:B------:R-:W-:-:S04]  /*3e90*/  USEL UR6, UR6, URZ, UP0 ;  /* 0x000000ff06067287 */ /* 0x000fc80008000000 */
[----:B------:R-:W-:Y:S01]  /*3ea0*/  ULEA UR5, UR6, UR9, 0x3 ;  /* 0x0000000906057291 */ /* 0x000fe2000f8e18ff */
[----:B--2---:R-:W-:-:S04]  /*3eb0*/  LOP3.LUT R2, R11, UR7, RZ, 0x3c, !PT ;  /* 0x000000070b027c12 */ /* 0x004fc8000f8e3cff */
[----:B------:R-:W-:-:S04]  /*3ec0*/  SHF.L.U32 R3, R2, 0x1f, RZ ;  /* 0x0000001f02037819 */ /* 0x000fc800000006ff */
[----:B------:R-:W2:Y:S02]  /*3ed0*/  SYNCS.PHASECHK.TRANS64.TRYWAIT P0, [UR5], R3 ;  /* 0x00000003ff0075a7 */ /* 0x000ea40008001105 */
[----:B--2---:R-:W-:Y:S05]  /*3ee0*/  @!P0 BRA `(.L_x_76) ;  /* 0x0000004c00148947 */ /* 0x004fea0003800000 */
.L_x_173:
[----:B------:R-:W-:-:S04]  /*3ef0*/  UIADD3 UR6, UPT, UPT, UR6, 0x1, URZ ;  /* 0x0000000106067890 */ /* 0x000fc8000fffe0ff */
[----:B------:R-:W-:-:S04]  /*3f00*/  UISETP.NE.AND UP0, UPT, UR6, 0x4, UPT ;  /* 0x000000040600788c */ /* 0x000fc8000bf05270 */
[----:B------:R-:W-:Y:S02]  /*3f10*/  USEL UR7, URZ, 0x1, UP0 ;  /* 0x00000001ff077887 */ /* 0x000fe40008000000 */
[----:B------:R-:W-:-:S04]  /*3f20*/  USEL UR6, UR6, URZ, UP0 ;  /* 0x000000ff06067287 */ /* 0x000fc80008000000 */
[----:B------:R-:W-:Y:S01]  /*3f30*/  ULEA UR5, UR6, UR9, 0x3 ;  /* 0x0000000906057291 */ /* 0x000fe2000f8e18ff */
[----:B------:R-:W-:-:S04]  /*3f40*/  LOP3.LUT R2, R2, UR7, RZ, 0x3c, !PT ;  /* 0x0000000702027c12 */ /* 0x000fc8000f8e3cff */
[----:B--2---:R-:W-:-:S04]  /*3f50*/  SHF.L.U32 R3, R2, 0x1f, RZ ;  /* 0x0000001f02037819 */ /* 0x004fc800000006ff */
[----:B------:R-:W2:Y:S02]  /*3f60*/  SYNCS.PHASECHK.TRANS64.TRYWAIT P0, [UR5], R3 ;  /* 0x00000003ff0075a7 */ /* 0x000ea40008001105 */
[----:B--2---:R-:W-:Y:S05]  /*3f70*/  @!P0 BRA `(.L_x_77) ;  /* 0x0000004c00088947 */ /* 0x004fea0003800000 */
.L_x_175:
[----:B------:R-:W-:-:S04]  /*3f80*/  UIADD3 UR6, UPT, UPT, UR6, 0x1, URZ ;  /* 0x0000000106067890 */ /* 0x000fc8000fffe0ff */
[----:B------:R-:W-:-:S04]  /*3f90*/  UISETP.NE.AND UP0, UPT, UR6, 0x4, UPT ;  /* 0x000000040600788c */ /* 0x000fc8000bf05270 */
[----:B------:R-:W-:Y:S02]  /*3fa0*/  USEL UR5, URZ, 0x1, UP0 ;  /* 0x00000001ff057887 */ /* 0x000fe40008000000 */
[----:B------:R-:W-:-:S04]  /*3fb0*/  USEL UR6, UR6, URZ, UP0 ;  /* 0x000000ff06067287 */ /* 0x000fc80008000000 */
[----:B------:R-:W-:Y:S01]  /*3fc0*/  ULEA UR6, UR6, UR9, 0x3 ;  /* 0x0000000906067291 */ /* 0x000fe2000f8e18ff */
[----:B------:R-:W-:-:S04]  /*3fd0*/  LOP3.LUT R2, R2, UR5, RZ, 0x3c, !PT ;  /* 0x0000000502027c12 */ /* 0x000fc8000f8e3cff */
[----:B------:R-:W-:-:S04]  /*3fe0*/  SHF.L.U32 R2, R2, 0x1f, RZ ;  /* 0x0000001f02027819 */ /* 0x000fc800000006ff */
[----:B------:R-:W3:Y:S02]  /*3ff0*/  SYNCS.PHASECHK.TRANS64.TRYWAIT P0, [UR6], R2 ;  /* 0x00000002ff0075a7 */ /* 0x000ee40008001106 */
[----:B---3--:R-:W-:Y:S05]  /*4000*/  @!P0 BRA `(.L_x_78) ;  /* 0x0000004800fc8947 */ /* 0x008fea0003800000 */
.L_x_177:
[----:B------:R-:W-:Y:S01]  /*4010*/  NOP ;  /* 0x0000000000007918 */ /* 0x000fe20000000000 */
[----:B--2---:R-:W2:Y:S01]  /*4020*/  LDS R0, [UR4+0x14] ;  /* 0x00001404ff007984 */ /* 0x004ea20008000800 */
[----:B------:R-:W-:Y:S01]  /*4030*/  ULOP3.LUT UR6, UR13, 0xffff, URZ, 0xc0, !UPT ;  /* 0x0000ffff0d067892 */ /* 0x000fe2000f8ec0ff */
[----:B------:R-:W-:Y:S01]  /*4040*/  UMOV UR8, 0xffff ;  /* 0x0000ffff00087882 */ /* 0x000fe20000000000 */
[----:B------:R-:W-:Y:S02]  /*4050*/  UMOV UR5, 0x1 ;  /* 0x0000000100057882 */ /* 0x000fe40000000000 */
[----:B------:R-:W-:-:S04]  /*4060*/  USHF.R.U32.HI UR6, URZ, 0x5, UR6 ;  /* 0x00000005ff067899 */ /* 0x000fc80008011606 */
[----:B------:R-:W-:Y:S02]  /*4070*/  USHF.L.U32 UR8, UR8, UR6, URZ ;  /* 0x0000000608087299 */ /* 0x000fe400080006ff */
[----:B------:R-:W-:-:S04]  /*4080*/  USHF.L.U32 UR5, UR5, UR6, URZ ;  /* 0x0000000605057299 */ /* 0x000fc800080006ff */
[----:B--2---:R-:W-:-:S04]  /*4090*/  LOP3.LUT R0, R0, UR8, RZ, 0xc0, !PT ;  /* 0x0000000800007c12 */ /* 0x004fc8000f8ec0ff */
[----:B------:R-:W-:-:S13]  /*40a0*/  ISETP.NE.AND P0, PT, R0, UR8, PT ;  /* 0x0000000800007c0c */ /* 0x000fda000bf05270 */
[----:B------:R-:W-:Y:S05]  /*40b0*/  @P0 BRA `(.L_x_79) ;  /* 0x0000000000580947 */ /* 0x000fea0003800000 */
[----:B------:R-:W2:Y:S02]  /*40c0*/  LDS R0, [UR4+0x18] ;  /* 0x00001804ff007984 */ /* 0x000ea40008000800 */
[----:B--2---:R-:W-:-:S04]  /*40d0*/  LOP3.LUT R0, R0, UR5, RZ, 0xc0, !PT ;  /* 0x0000000500007c12 */ /* 0x004fc8000f8ec0ff */
[----:B------:R-:W-:-:S13]  /*40e0*/  ISETP.NE.AND P0, PT, R0, UR5, PT ;  /* 0x0000000500007c0c */ /* 0x000fda000bf05270 */
[----:B------:R-:W-:Y:S05]  /*40f0*/  @P0 BRA `(.L_x_80) ;  /* 0x00000000003c0947 */ /* 0x000fea0003800000 */
[----:B------:R-:W2:Y:S01]  /*4100*/  S2R R2, SR_LANEID ;  /* 0x0000000000027919 */ /* 0x000ea20000000000 */
[----:B------:R-:W-:Y:S01]  /*4110*/  ULOP3.LUT UR8, URZ, UR8, URZ, 0x33, !UPT ;  /* 0x00000008ff087292 */ /* 0x000fe2000f8e33ff */
[----:B------:R-:W-:Y:S02]  /*4120*/  VOTEU.ANY UR7, UPT, PT ;  /* 0x0000000000077886 */ /* 0x000fe400038e0100 */
[----:B------:R-:W-:-:S03]  /*4130*/  UFLO.U32 UR7, UR7 ;  /* 0x00000007000772bd */ /* 0x000fc600080e0000 */
[----:B------:R-:W-:-:S04]  /*4140*/  IMAD.U32 R0, RZ, RZ, UR8 ;  /* 0x00000008ff007e24 */ /* 0x000fc8000f8e00ff */
[----:B------:R3:W1:Y:S02]  /*4150*/  REDUX UR6, R0 ;  /* 0x00000000000673c4 */ /* 0x0006640000000000 */
[----:B------:R1:W-:Y:S01]  /*4160*/  UTCATOMSWS.AND URZ, UR8 ;  /* 0x0000000800ff79e3 */ /* 0x0003e20008000000 */
[----:B--2---:R-:W-:Y:S02]  /*4170*/  ISETP.EQ.U32.AND P0, PT, R2, UR7, PT ;  /* 0x0000000702007c0c */ /* 0x004fe4000bf02070 */
[----:B---3--:R-:W-:Y:S02]  /*4180*/  LOP3.LUT R0, RZ, UR5, RZ, 0x33, !PT ;  /* 0x00000005ff007c12 */ /* 0x008fe4000f8e33ff */
[----:B-1----:R-:W-:Y:S02]  /*4190*/  MOV R2, UR6 ;  /* 0x0000000600027c02 */ /* 0x002fe40008000f00 */
[----:B------:R-:W1:Y:S07]  /*41a0*/  REDUX UR5, R0 ;  /* 0x00000000000573c4 */ /* 0x000e6e0000000000 */
[----:B------:R2:W-:Y:S01]  /*41b0*/  @P0 ATOMS.AND RZ, [UR4+0x14], R2 ;  /* 0x00001402ffff098c */ /* 0x0005e2000a800004 */
[----:B-1----:R-:W-:-:S05]  /*41c0*/  IMAD.U32 R0, RZ, RZ, UR5 ;  /* 0x00000005ff007e24 */ /* 0x002fca000f8e00ff */
[----:B------:R2:W-:Y:S01]  /*41d0*/  @P0 ATOMS.AND RZ, [UR4+0x18], R0 ;  /* 0x00001800ffff098c */ /* 0x0005e2000a800004 */
[----:B------:R-:W-:Y:S05]  /*41e0*/  BRA `(.L_x_81) ;  /* 0x0000000000147947 */ /* 0x000fea0003800000 */
.L_x_80:
[----:B------:R-:W-:Y:S02]  /*41f0*/  MOV R2, 0x4210 ;  /* 0x0000421000027802 */ /* 0x000fe40000000f00 */
[----:B-1--45:R-:W-:Y:S05]  /*4200*/  CALL.REL.NOINC `($__internal_0_$__cuda_sm10x_tcgen05_guardrail_trap_col_being_dealloced_not_returned_by_alloc) ;  /* 0x0000004c002c7944 */ /* 0x032fea0003c00000 */
[----:B------:R-:W-:Y:S05]  /*4210*/  BRA `(.L_x_81) ;  /* 0x0000000000087947 */ /* 0x000fea0003800000 */
.L_x_79:
[----:B------:R-:W-:Y:S02]  /*4220*/  MOV R2, 0x4240 ;  /* 0x0000424000027802 */ /* 0x000fe40000000f00 */
[----:B-1--45:R-:W-:Y:S05]  /*4230*/  CALL.REL.NOINC `($__internal_2_$__cuda_sm10x_tcgen05_guardrail_trap_unallocated_columns_being_dealloced) ;  /* 0x0000004c00387944 */ /* 0x032fea0003c00000 */
.L_x_81:
[----:B------:R-:W-:Y:S01]  /*4240*/  NOP ;  /* 0x0000000000007918 */ /* 0x000fe20000000000 */
[----:B------:R-:W-:Y:S05]  /*4250*/  EXIT ;  /* 0x000000000000794d */ /* 0x000fea0003800000 */
.L_x_63:
[----:B------:R-:W-:-:S09]  /*4260*/  UISETP.NE.OR UP2, UPT, UR8, 0x3, !UP2 ;  /* 0x000000030800788c */ /* 0x000fd2000d745670 */
[----:B------:R-:W-:Y:S05]  /*4270*/  BRA.U UP2, `(.L_x_82) ;  /* 0x0000000d02b07547 */ /* 0x000fea000b800000 */
[----:B------:R-:W1:Y:S01]  /*4280*/  LDC R0, c[0x0][0xb30] ;  /* 0x0002cc00ff007b82 */ /* 0x000e620000000800 */
[----:B------:R-:W2:Y:S01]  /*4290*/  LDCU.64 UR4, c[0x0][0x888] ;  /* 0x00011100ff0477ac */ /* 0x000ea20008000a00 */
[----:B------:R-:W-:Y:S02]  /*42a0*/  HFMA2 R25, -RZ, RZ, 0, 0 ;  /* 0x00000000ff197431 */ /* 0x000fe400000001ff */
[----:B------:R-:W-:Y:S01]  /*42b0*/  IMAD.MOV.U32 R27, RZ, RZ, 0x1 ;  /* 0x00000001ff1b7424 */ /* 0x000fe200078e00ff */
[----:B------:R-:W-:Y:S01]  /*42c0*/  MOV R23, 0x3800 ;  /* 0x0000380000177802 */ /* 0x000fe20000000f00 */
[----:B------:R-:W4:Y:S01]  /*42d0*/  LDCU.64 UR14, c[0x0][0x890] ;  /* 0x00011200ff0e77ac */ /* 0x000f220008000a00 */
[----:B------:R-:W-:Y:S01]  /*42e0*/  IMAD.MOV.U32 R26, RZ, RZ, RZ ;  /* 0x000000ffff1a7224 */ /* 0x000fe200078e00ff */
[----:B------:R-:W3:Y:S01]  /*42f0*/  LDC R22, c[0x0][0x370] ;  /* 0x0000dc00ff167b82 */ /* 0x000ee20000000800 */
[----:B------:R-:W-:Y:S01]  /*4300*/  UPLOP3.LUT UP1, UPT, UPT, UPT, UPT, 0x40, 0x4 ;  /* 0x000000000004789c */ /* 0x000fe20003f2e870 */
[----:B------:R-:W-:-:S06]  /*4310*/  UMOV UR6, URZ ;  /* 0x000000ff00067c82 */ /* 0x000fcc0008000000 */
[----:B------:R-:W3:Y:S01]  /*4320*/  LDC R3, c[0x0][0xb0c] ;  /* 0x0002c300ff037b82 */ /* 0x000ee20000000800 */
[----:B--2---:R-:W-:-:S03]  /*4330*/  UISETP.NE.U32.AND UP5, UPT, UR4, URZ, UPT ;  /* 0x000000ff0400728c */ /* 0x004fc6000bfa5070 */
[----:B------:R-:W-:Y:S01]  /*4340*/  UMOV UR4, 0x400 ;  /* 0x0000040000047882 */ /* 0x000fe20000000000 */
[----:B----4-:R-:W-:-:S03]  /*4350*/  UISETP.NE.U32.AND UP6, UPT, UR14, URZ, UPT ;  /* 0x000000ff0e00728c */ /* 0x010fc6000bfc5070 */
[----:B------:R-:W2:Y:S01]  /*4360*/  LDC R20, c[0x0][0xb20] ;  /* 0x0002c800ff147b82 */ /* 0x000ea20000000800 */
[----:B-1----:R-:W-:Y:S01]  /*4370*/  ISETP.NE.AND P1, PT, R0, 0x1, PT ;  /* 0x000000010000780c */ /* 0x002fe20003f25270 */
[----:B------:R-:W-:Y:S02]  /*4380*/  UISETP.NE.AND.EX UP5, UPT, UR5, URZ, UPT, UP5 ;  /* 0x000000ff0500728c */ /* 0x000fe4000bfa5350 */
[----:B------:R-:W-:Y:S02]  /*4390*/  ULEA UR4, UR37, UR4, 0x18 ;  /* 0x0000000425047291 */ /* 0x000fe4000f8ec0ff */
[----:B------:R-:W-:Y:S02]  /*43a0*/  UISETP.NE.AND.EX UP6, UPT, UR15, URZ, UPT, UP6 ;  /* 0x000000ff0f00728c */ /* 0x000fe4000bfc5360 */
[----:B------:R-:W1:Y:S08]  /*43b0*/  LDC.64 R28, c[0x0][0x348] ;  /* 0x0000d200ff1c7b82 */ /* 0x000e700000000a00 */
[----:B------:R-:W4:Y:S08]  /*43c0*/  LDC.64 R14, c[0x0][0xb10] ;  /* 0x0002c400ff0e7b82 */ /* 0x000f300000000a00 */
[----:B------:R-:W1:Y:S08]  /*43d0*/  LDC.64 R6, c[0x0][0xb18] ;  /* 0x0002c600ff067b82 */ /* 0x000e700000000a00 */
[----:B------:R-:W1:Y:S08]  /*43e0*/  LDC.64 R4, c[0x0][0xb28] ;  /* 0x0002ca00ff047b82 */ /* 0x000e700000000a00 */
[----:B--23--:R-:W1:Y:S02]  /*43f0*/  LDC R21, c[0x0][0x374] ;  /* 0x0000dd00ff157b82 */ /* 0x00ce640000000800 */
.L_x_90:
[C---:B------:R-:W-:Y:S02]  /*4400*/  LEA R0, R26.reuse, UR4, 0x3 ;  /* 0x000000041a007c11 */ /* 0x040fe4000f8e18ff */
[----:B------:R-:W-:Y:S02]  /*4410*/  SHF.L.U32 R2, R25, 0x1f, RZ ;  /* 0x0000001f19027819 */ /* 0x000fe400000006ff */
[----:B------:R-:W-:Y:S02]  /*4420*/  LEA R16, R26, UR4, 0x4 ;  /* 0x000000041a107c11 */ /* 0x000fe4000f8e20ff */
[----:B------:R-:W2:Y:S02]  /*4430*/  SYNCS.PHASECHK.TRANS64.TRYWAIT P0, [R0+URZ+0x150], R2 ;  /* 0x00015002000075a7 */ /* 0x000ea400080011ff */
[----:B--2---:R-:W-:Y:S05]  /*4440*/  @!P0 BRA `(.L_x_83) ;  /* 0x0000004800048947 */ /* 0x004fea0003800000 */
.L_x_178:
[----:B------:R-:W-:Y:S01]  /*4450*/  ISETP.GE.AND P0, PT, R76, 0x1, PT ;  /* 0x000000014c00780c */ /* 0x000fe20003f06270 */
[----:B------:R-:W3:Y:S01]  /*4460*/  LDS.128 R16, [R16+0x1e0] ;  /* 0x0001e00010107984 */ /* 0x000ee20000000c00 */
[----:B------:R-:W-:Y:S01]  /*4470*/  ISETP.NE.U32.AND P3, PT, RZ, UR14, PT ;  /* 0x0000000eff007c0c */ /* 0x000fe2000bf65070 */
[----:B--2---:R-:W-:Y:S03]  /*4480*/  VIADD R0, R0, 0x160 ;  /* 0x0000016000007836 */ /* 0x004fe60000000000 */
[----:B------:R-:W-:Y:S01]  /*4490*/  ISETP.NE.AND.EX P3, PT, RZ, UR15, PT, P3 ;  /* 0x0000000fff007c0c */ /* 0x000fe2000bf65330 */
[----:B------:R-:W-:Y:S01]  /*44a0*/  @!PT LDS RZ, [RZ] ;  /* 0x00000000fffff984 */ /* 0x000fe20000000800 */
[----:B------:R-:W-:Y:S01]  /*44b0*/  @!PT LDS RZ, [RZ] ;  /* 0x00000000fffff984 */ /* 0x000fe20000000800 */
[----:B------:R-:W-:Y:S01]  /*44c0*/  @!PT LDS RZ, [RZ] ;  /* 0x00000000fffff984 */ /* 0x000fe20000000800 */
[----:B------:R-:W-:Y:S01]  /*44d0*/  @!PT LDS RZ, [RZ] ;  /* 0x00000000fffff984 */ /* 0x000fe20000000800 */
[----:B------:R2:W-:Y:S06]  /*44e0*/  MEMBAR.ALL.CTA ;  /* 0x0000000000007992 */ /* 0x0005ec0000008000 */
[----:B--2---:R-:W2:Y:S01]  /*44f0*/  FENCE.VIEW.ASYNC.S ;  /* 0x00000000000073c6 */ /* 0x004ea20000000000 */
[----:B------:R-:W-:Y:S04]  /*4500*/  PRMT R0, RZ, 0x654, R0 ;  /* 0x00000654ff007816 */ /* 0x000fe80000000000 */
[----:B--2---:R2:W-:Y:S01]  /*4510*/  SYNCS.ARRIVE.TRANS64.RED.A1T0 RZ, [R0+URZ], RZ ;  /* 0x000000ff00ff79a7 */ /* 0x0045e200081004ff */
[----:B---3--:R-:W-:Y:S11]  /*4520*/  LOP3.LUT P4, RZ, R18, 0x1, RZ, 0xc0, !PT ;  /* 0x0000000112ff7812 */ /* 0x008ff6000788c0ff */
[----:B------:R-:W-:Y:S02]  /*4530*/  @!UPT UIADD3 URZ, UPT, UPT, URZ, URZ, URZ ;  /* 0x000000fffffff290 */ /* 0x000fe4000fffe0ff */
[----:B------:R-:W-:Y:S02]  /*4540*/  @P4 MOV R11, R16 ;  /* 0x00000010000b4202 */ /* 0x000fe40000000f00 */
[----:B------:R-:W-:Y:S01]  /*4550*/  @P4 LOP3.LUT R10, R17, 0xffff, RZ, 0xc0, !PT ;  /* 0x0000ffff110a4812 */ /* 0x000fe200078ec0ff */
[----:B--2---:R-:W-:Y:S06]  /*4560*/  @!P0 BRA `(.L_x_84) ;  /* 0x0000000000a48947 */ /* 0x004fec0003800000 */
[-C--:B-1----:R-:W-:Y:S01]  /*4570*/  IMAD.HI.U32 R0, R21, R7.reuse, RZ ;  /* 0x0000000715007227 */ /* 0x082fe200078e00ff */
[----:B------:R-:W-:Y:S02]  /*4580*/  ISETP.NE.AND P0, PT, R6, 0x1, PT ;  /* 0x000000010600780c */ /* 0x000fe40003f05270 */
[----:B------:R-:W-:Y:S01]  /*4590*/  ISETP.NE.AND P2, PT, R76, 0x1, PT ;  /* 0x000000014c00780c */ /* 0x000fe20003f45270 */
[----:B----4-:R-:W-:Y:S01]  /*45a0*/  IMAD.HI.U32 R9, R22, R14, RZ ;  /* 0x0000000e16097227 */ /* 0x010fe200078e00ff */
[----:B------:R-:W-:Y:S02]  /*45b0*/  SHF.R.U32.HI R0, RZ, R20, R0 ;  /* 0x00000014ff007219 */ /* 0x000fe40000011600 */
[----:B------:R-:W-:Y:S01]  /*45c0*/  ISETP.NE.AND P5, PT, R3, 0x1, PT ;  /* 0x000000010300780c */ /* 0x000fe20003fa5270 */
[----:B------:R-:W-:Y:S01]  /*45d0*/  IMAD.HI.U32 R13, R10, R7, RZ ;  /* 0x000000070a0d7227 */ /* 0x000fe200078e00ff */
[----:B------:R-:W-:Y:S02]  /*45e0*/  SHF.R.U32.HI R9, RZ, R15, R9 ;  /* 0x0000000fff097219 */ /* 0x000fe40000011609 */
[----:B------:R-:W-:Y:S01]  /*45f0*/  SEL R0, R21, R0, !P0 ;  /* 0x0000000015007207 */ /* 0x000fe20004000000 */
[----:B------:R-:W-:Y:S01]  /*4600*/  IMAD.HI.U32 R12, R11, R14, RZ ;  /* 0x0000000e0b0c7227 */ /* 0x000fe200078e00ff */
[----:B------:R-:W-:Y:S03]  /*4610*/  SEL R9, R22, R9, !P5 ;  /* 0x0000000916097207 */ /* 0x000fe60006800000 */
[-C--:B------:R-:W-:Y:S01]  /*4620*/  IMAD.HI.U32 R8, R0, R4.reuse, RZ ;  /* 0x0000000400087227 */ /* 0x080fe200078e00ff */
[----:B------:R-:W-:Y:S03]  /*4630*/  SHF.R.U32.HI R12, RZ, R15, R12 ;  /* 0x0000000fff0c7219 */ /* 0x000fe6000001160c */
[----:B------:R-:W-:Y:S01]  /*4640*/  IMAD.HI.U32 R2, R9, R4, RZ ;  /* 0x0000000409027227 */ /* 0x000fe200078e00ff */
[-C--:B------:R-:W-:Y:S02]  /*4650*/  @P2 SHF.R.U32.HI R0, RZ, R5.reuse, R8 ;  /* 0x00000005ff002219 */ /* 0x080fe40000011608 */
[----:B------:R-:W-:Y:S02]  /*4660*/  SHF.R.U32.HI R8, RZ, R20, R13 ;  /* 0x00000014ff087219 */ /* 0x000fe4000001160d */
[----:B------:R-:W-:Y:S01]  /*4670*/  @P2 SHF.R.U32.HI R9, RZ, R5, R2 ;  /* 0x00000005ff092219 */ /* 0x000fe20000011602 */
[----:B------:R-:W-:Y:S01]  /*4680*/  IMAD R0, R76, R0, RZ ;  /* 0x000000004c007224 */ /* 0x000fe200078e02ff */
[----:B------:R-:W-:Y:S02]  /*4690*/  SEL R8, R10, R8, !P0 ;  /* 0x000000080a087207 */ /* 0x000fe40004000000 */
[----:B------:R-:W-:Y:S01]  /*46a0*/  SEL R2, R11, R12, !P5 ;  /* 0x0000000c0b027207 */ /* 0x000fe20006800000 */
[----:B------:R-:W-:Y:S01]  /*46b0*/  IMAD R12, R76, R9, RZ ;  /* 0x000000094c0c7224 */ /* 0x000fe200078e02ff */
[C---:B------:R-:W-:Y:S01]  /*46c0*/  ISETP.GE.AND P0, PT, R8.reuse, R0, PT ;  /* 0x000000000800720c */ /* 0x040fe20003f06270 */
[----:B------:R-:W-:Y:S03]  /*46d0*/  IMAD.HI.U32 R0, R8, R4, RZ ;  /* 0x0000000408007227 */ /* 0x000fe600078e00ff */
[----:B------:R-:W-:Y:S02]  /*46e0*/  ISETP.GE.OR P0, PT, R2, R12, P0 ;  /* 0x0000000c0200720c */ /* 0x000fe40000706670 */
[-C--:B------:R-:W-:Y:S04]  /*46f0*/  SHF.R.U32.HI R0, RZ, R5.reuse, R0 ;  /* 0x00000005ff007219 */ /* 0x080fe80000011600 */
[----:B------:R-:W-:Y:S05]  /*4700*/  SEL R13, R8, R0, !P2 ;  /* 0x00000000080d7207 */ /* 0x000fea0005000000 */
[----:B------:R-:W-:Y:S02]  /*4710*/  IMAD.MOV R12, RZ, RZ, -R13 ;  /* 0x000000ffff0c7224 */ /* 0x000fe400078e0a0d */
[----:B------:R-:W-:Y:S04]  /*4720*/  @!P0 IMAD.HI.U32 R0, R2, R4, RZ ;  /* 0x0000000402008227 */ /* 0x000fe800078e00ff */
[----:B------:R-:W-:Y:S01]  /*4730*/  IMAD R12, R76, R12, R8 ;  /* 0x0000000c4c0c7224 */ /* 0x000fe200078e0208 */
[----:B------:R-:W-:Y:S04]  /*4740*/  @!P0 SHF.R.U32.HI R0, RZ, R5, R0 ;  /* 0x00000005ff008219 */ /* 0x000fe80000011600 */
[----:B------:R-:W-:Y:S04]  /*4750*/  @!P0 SEL R0, R2, R0, !P2 ;  /* 0x0000000002008207 */ /* 0x000fe80005000000 */
[----:B------:R-:W-:Y:S01]  /*4760*/  @!P0 IADD3 R13, PT, PT, R13, -R0, RZ ;  /* 0x800000000d0d8210 */ /* 0x000fe20007ffe0ff */
[----:B------:R-:W-:Y:S01]  /*4770*/  @!P0 IMAD R0, R9, R12, R0 ;  /* 0x0000000c09008224 */ /* 0x000fe200078e0200 */
[----:B------:R-:W-:Y:S01]  /*4780*/  IADD3 R9, PT, PT, -R8, RZ, RZ ;  /* 0x000000ff08097210 */ /* 0x000fe20007ffe1ff */
[--C-:B------:R-:W-:Y:S02]  /*4790*/  IMAD.MOV R12, RZ, RZ, -R2.reuse ;  /* 0x000000ffff0c7224 */ /* 0x100fe400078e0a02 */
[----:B------:R-:W-:Y:S02]  /*47a0*/  @!P0 IMAD R8, R13, R76, R2 ;  /* 0x0000004c0d088224 */ /* 0x000fe400078e0202 */
[----:B------:R-:W-:Y:S02]  /*47b0*/  @!P0 IMAD.MOV.U32 R2, RZ, RZ, R0 ;  /* 0x000000ffff028224 */ /* 0x000fe400078e0000 */
[----:B------:R-:W-:Y:S02]  /*47c0*/  IMAD R11, R3, R12, R11 ;  /* 0x0000000c030b7224 */ /* 0x000fe400078e020b */
[----:B------:R-:W-:Y:S02]  /*47d0*/  IMAD R10, R6, R9, R10 ;  /* 0x00000009060a7224 */ /* 0x000fe400078e020a */
[----:B------:R-:W-:Y:S02]  /*47e0*/  IMAD R11, R2, R3, R11 ;  /* 0x00000003020b7224 */ /* 0x000fe400078e020b */
[----:B------:R-:W-:Y:S02]  /*47f0*/  IMAD R10, R8, R6, R10 ;  /* 0x00000006080a7224 */ /* 0x000fe400078e020a */
.L_x_84:
[----:B------:R-:W-:Y:S05]  /*4800*/  BRA.U UP1, `(.L_x_85) ;  /* 0x0000000101107547 */ /* 0x000fea000b800000 */
[----:B------:R-:W-:Y:S04]  /*4810*/  MOV R2, UR7 ;  /* 0x0000000700027c02 */ /* 0x000fe80008000f00 */
[----:B------:R-:W-:Y:S04]  /*4820*/  SHF.L.U32 R2, R2, 0x1f, RZ ;  /* 0x0000001f02027819 */ /* 0x000fe800000006ff */
[----:B------:R-:W2:Y:S02]  /*4830*/  SYNCS.PHASECHK.TRANS64.TRYWAIT P0, [UR4+0x148], R2 ;  /* 0x00014802ff0075a7 */ /* 0x000ea40008001104 */
[----:B--2---:R-:W-:Y:S05]  /*4840*/  @!P0 BRA `(.L_x_86) ;  /* 0x0000004400188947 */ /* 0x004fea0003800000 */
.L_x_85:
[----:B------:R-:W-:Y:S05]  /*4850*/  BRA.U !UP6, `(.L_x_87) ;  /* 0x000000010e347547 */ /* 0x000fea000b800000 */
[----:B------:R-:W-:Y:S01]  /*4860*/  UPLOP3.LUT UP0, UPT, UPT, UPT, UP5, 0x80, 0x8 ;  /* 0x000000000008789c */ /* 0x000fe20003f0f050 */
[----:B--2---:R-:W-:Y:S02]  /*4870*/  HFMA2 R0, -RZ, RZ, 0, 5.9604644775390625e-08 ;  /* 0x00000001ff007431 */ /* 0x004fe400000001ff */
[----:B------:R-:W-:Y:S03]  /*4880*/  IMAD.MOV.U32 R142, RZ, RZ, 0x1 ;  /* 0x00000001ff8e7424 */ /* 0x000fe600078e00ff */
[----:B------:R-:W-:Y:S05]  /*4890*/  PLOP3.LUT P0, PT, PT, PT, UP0, 0x80, 0x8 ;  /* 0x000000000008781c */ /* 0x000fea0003f0f008 */
[----:B------:R-:W2:Y:S01]  /*48a0*/  @UP0 LDCU.64 UR8, c[0x0][0x888] ;  /* 0x00011100ff0807ac */ /* 0x000ea20008000a00 */
[----:B------:R-:W-:Y:S07]  /*48b0*/  @UP0 UIMAD UR5, UR36, UR14, URZ ;  /* 0x0000000e240502a4 */ /* 0x000fee000f8e02ff */
[----:B------:R-:W-:Y:S01]  /*48c0*/  @!P0 PRMT R142, R0, 0x7610, R142 ;  /* 0x00007610008e8816 */ /* 0x000fe2000000008e */
[----:B--2---:R-:W-:Y:S03]  /*48d0*/  @UP0 UIMAD.WIDE UR8, UR5, 0x4, UR8 ;  /* 0x00000004050808a5 */ /* 0x004fe6000f8e0208 */
[----:B------:R-:W2:Y:S03]  /*48e0*/  @!UP0 LDCU UR5, c[0x0][0x880] ;  /* 0x00011000ff0587ac */ /* 0x000ea60008000800 */
[----:B------:R-:W-:Y:S01]  /*48f0*/  IMAD.U32 R8, RZ, RZ, UR8 ;  /* 0x00000008ff087e24 */ /* 0x000fe2000f8e00ff */
[----:B------:R-:W-:Y:S05]  /*4900*/  MOV R9, UR9 ;  /* 0x0000000900097c02 */ /* 0x000fea0008000f00 */
[----:B-----5:R3:W5:Y:S02]  /*4910*/  @P0 LDG.E R83, desc[UR46][R8.64] ;  /* 0x0000002e08530981 */ /* 0x020764000c1e1900 */
[----:B--23--:R-:W-:Y:S07]  /*4920*/  @!P0 IMAD.U32 R83, RZ, RZ, UR5 ;  /* 0x00000005ff538e24 */ /* 0x00cfee000f8e00ff */
.L_x_87:
[----:B-----5:R-:W-:Y:S01]  /*4930*/  @!P3 FSETP.EQ.AND P2, PT, R83, RZ, PT ;  /* 0x000000ff5300b20b */ /* 0x020fe20003f42000 */
[----:B------:R-:W-:Y:S01]  /*4940*/  @!UPT UIADD3 URZ, UPT, UPT, URZ, URZ, URZ ;  /* 0x000000fffffff290 */ /* 0x000fe2000fffe0ff */
[----:B------:R-:W-:Y:S11]  /*4950*/  @!P3 BRA `(.L_x_88) ;  /* 0x000000000014b947 */ /* 0x000ff60003800000 */
[----:B------:R-:W-:Y:S02]  /*4960*/  LOP3.LUT P0, RZ, R142, 0xff, RZ, 0xc0, !PT ;  /* 0x000000ff8eff7812 */ /* 0x000fe4000780c0ff */
[----:B------:R-:W-:Y:S04]  /*4970*/  PLOP3.LUT P2, PT, PT, PT, UP0, 0x80, 0x8 ;  /* 0x000000000008781c */ /* 0x000fe80003f4f008 */
[----:B------:R-:W-:Y:S07]  /*4980*/  PLOP3.LUT P2, PT, P2, PT, PT, 0x8, 0x80 ;  /* 0x000000000080781c */ /* 0x000fee000174e170 */
[----:B------:R-:W-:Y:S11]  /*4990*/  @P0 FSETP.EQ.AND P2, PT, R83, RZ, PT ;  /* 0x000000ff5300020b */ /* 0x000ff60003f42000 */
[----:B------:R-:W-:Y:S02]  /*49a0*/  @!UPT UIADD3 URZ, UPT, UPT, URZ, URZ, URZ ;  /* 0x000000fffffff290 */ /* 0x000fe4000fffe0ff */
.L_x_88:
[----:B------:R-:W3:Y:S01]  /*49b0*/  LDC.64 R8, c[0x0][0xb10] ;  /* 0x0002c400ff087b82 */ /* 0x000ee20000000a00 */
[----:B------:R-:W-:Y:S01]  /*49c0*/  ULEA UR13, UR6, UR4, 0x3 ;  /* 0x00000004060d7291 */ /* 0x000fe2000f8e18ff */
[----:B------:R-:W-:Y:S01]  /*49d0*/  SHF.L.U32 R30, R27, 0x1f, RZ ;  /* 0x0000001f1b1e7819 */ /* 0x000fe200000006ff */
[----:B------:R-:W-:Y:S01]  /*49e0*/  VIADD R26, R26, 0x1 ;  /* 0x000000011a1a7836 */ /* 0x000fe20000000000 */
[----:B------:R-:W-:Y:S04]  /*49f0*/  @P4 SHF.R.U32.HI R24, RZ, 0x10, R17 ;  /* 0x00000010ff184819 */ /* 0x000fe80000011611 */
[----:B------:R-:W5:Y:S02]  /*4a00*/  LDC.64 R12, c[0x0][0xb18] ;  /* 0x0002c600ff0c7b82 */ /* 0x000f640000000a00 */
[----:B------:R-:W1:Y:S01]  /*4a10*/  SYNCS.PHASECHK.TRANS64.TRYWAIT P5, [UR13+0x130], R30 ;  /* 0x0001301eff0075a7 */ /* 0x000e6200080a110d */
[C---:B---3--:R-:W-:Y:S05]  /*4a20*/  @!P1 IMAD.HI.U32 R8, R11.reuse, R8, RZ ;  /* 0x000000080b089227 */ /* 0x048fea00078e00ff */
[----:B--2---:R-:W2:Y:S01]  /*4a30*/  @!P1 LDC R0, c[0x0][0xb20] ;  /* 0x0002c800ff009b82 */ /* 0x004ea20000000800 */
[----:B------:R-:W-:Y:S01]  /*4a40*/  @!P1 SHF.R.U32.HI R8, RZ, R9, R8 ;  /* 0x00000009ff089219 */ /* 0x000fe20000011608 */
[----:B-----5:R-:W-:Y:S01]  /*4a50*/  @!P1 IMAD.HI.U32 R13, R10, R13, RZ ;  /* 0x0000000d0a0d9227 */ /* 0x020fe200078e00ff */
[----:B------:R-:W-:Y:S05]  /*4a60*/  @!P1 ISETP.NE.AND P0, PT, R12, 0x1, PT ;  /* 0x000000010c00980c */ /* 0x000fea0003f05270 */
[----:B------:R-:W3:Y:S01]  /*4a70*/  @!P1 LDC R2, c[0x0][0xb0c] ;  /* 0x0002c300ff029b82 */ /* 0x000ee20000000800 */
[----:B--2---:R-:W-:Y:S02]  /*4a80*/  @!P1 SHF.R.U32.HI R0, RZ, R0, R13 ;  /* 0x00000000ff009219 */ /* 0x004fe4000001160d */
[----:B---3--:R-:W-:Y:S02]  /*4a90*/  @!P1 ISETP.NE.AND P3, PT, R2, 0x1, PT ;  /* 0x000000010200980c */ /* 0x008fe40003f65270 */
[----:B------:R-:W-:Y:S02]  /*4aa0*/  @!P1 SEL R9, R10, R0, !P0 ;  /* 0x000000000a099207 */ /* 0x000fe40004000000 */
[----:B------:R-:W-:Y:S02]  /*4ab0*/  ELECT P0, URZ, PT ;  /* 0x0000000000ff782f */ /* 0x000fe40003800000 */
[----:B------:R-:W-:Y:S05]  /*4ac0*/  @!P1 SEL R8, R11, R8, !P3 ;  /* 0x000000080b089207 */ /* 0x000fea0005800000 */
[----:B------:R-:W-:Y:S02]  /*4ad0*/  @!P1 IMAD.IADD R0, R9, 0x1, -R8 ;  /* 0x0000000109009824 */ /* 0x000fe400078e0a08 */
[----:B------:R-:W-:Y:S02]  /*4ae0*/  @!P1 IMAD.IADD R8, R8, 0x1, -R9 ;  /* 0x0000000108089824 */ /* 0x000fe400078e0a09 */
[----:B------:R-:W-:Y:S02]  /*4af0*/  @!P1 IMAD R11, R0, R2, R11 ;  /* 0x00000002000b9224 */ /* 0x000fe400078e020b */
[----:B------:R-:W-:Y:S01]  /*4b00*/  @!P1 IMAD R10, R8, R12, R10 ;  /* 0x0000000c080a9224 */ /* 0x000fe200078e020a */
[----:B-1----:R-:W-:Y:S06]  /*4b10*/  @!P5 BRA `(.L_x_89) ;  /* 0x00000040007cd947 */ /* 0x002fec0003800000 */
.L_x_181:
[----:B------:R-:W-:Y:S01]  /*4b20*/  UIADD3 UR57, UPT, UPT, UR13, 0x120, URZ ;  /* 0x000001200d397890 */ /* 0x000fe2000fffe0ff */
[----:B------:R-:W-:Y:S01]  /*4b30*/  PLOP3.LUT P0, PT, P2, P0, PT, 0xf2, 0x2f ;  /* 0x00000000002f781c */ /* 0x000fe20001701e72 */
[----:B------:R-:W-:Y:S01]  /*4b40*/  UMOV UR22, 0x0 ;  /* 0x0000000000167882 */ /* 0x000fe20000000000 */
[----:B------:R-:W-:Y:S01]  /*4b50*/  UMOV UR23, 0x10000000 ;  /* 0x1000000000177882 */ /* 0x000fe20000000000 */
[----:B------:R-:W-:Y:S01]  /*4b60*/  UPRMT UR21, UR37, 0x654, UR57 ;  /* 0x0000065425157896 */ /* 0x000fe20008000039 */
[----:B------:R-:W-:Y:S01]  /*4b70*/  UMOV UR60, UR36 ;  /* 0x00000024003c7c82 */ /* 0x000fe20008000000 */
[----:B------:R-:W-:Y:S01]  /*4b80*/  UMOV UR52, UR36 ;  /* 0x0000002400347c82 */ /* 0x000fe20008000000 */
[----:B------:R-:W-:Y:S01]  /*4b90*/  UMOV UR49, UR57 ;  /* 0x0000003900317c82 */ /* 0x000fe20008000000 */
[----:B------:R-:W-:Y:S01]  /*4ba0*/  UMOV UR44, UR36 ;  /* 0x00000024002c7c82 */ /* 0x000fe20008000000 */
[----:B------:R-:W-:Y:S01]  /*4bb0*/  UMOV UR41, UR57 ;  /* 0x0000003900297c82 */ /* 0x000fe20008000000 */
[----:B------:R-:W-:Y:S01]  /*4bc0*/  UMOV UR33, UR57 ;  /* 0x0000003900217c82 */ /* 0x000fe20008000000 */
[----:B------:R-:W-:Y:S01]  /*4bd0*/  UMOV UR28, UR36 ;  /* 0x00000024001c7c82 */ /* 0x000fe20008000000 */
[----:B------:R-:W-:Y:S02]  /*4be0*/  UMOV UR25, UR57 ;  /* 0x0000003900197c82 */ /* 0x000fe40008000000 */
[----:B------:R-:W-:Y:S01]  /*4bf0*/  @!P0 IADD3 R2, P2, PT, R28, 0x580, RZ ;  /* 0x000005801c028810 */ /* 0x000fe20007f5e0ff */
[----:B------:R-:W-:Y:S01]  /*4c00*/  @!P0 IMAD R140, R140, 0x70, RZ ;  /* 0x000000708c8c8824 */ /* 0x000fe200078e02ff */
[----:B------:R-:W-:Y:S01]  /*4c10*/  VOTEU.ALL UP3, P0 ;  /* 0x0000000000ff7886 */ /* 0x000fe20000060000 */
[----:B------:R-:W-:Y:S01]  /*4c20*/  @!P0 IMAD.SHL.U32 R141, R141, 0x40, RZ ;  /* 0x000000408d8d8824 */ /* 0x000fe200078e00ff */
[----:B------:R-:W-:Y:S01]  /*4c30*/  @!P0 R2UR UR9, R2 ;  /* 0x00000000020982ca */ /* 0x000fe200000e0000 */
[----:B-1----:R-:W-:Y:S01]  /*4c40*/  @!P0 IMAD.X R0, RZ, RZ, R29, P2 ;  /* 0x000000ffff008224 */ /* 0x002fe200010e061d */
[----:B------:R-:W-:Y:S01]  /*4c50*/  VOTEU.ALL UP4, P0 ;  /* 0x0000000000ff7886 */ /* 0x000fe20000080000 */
[----:B------:R-:W-:Y:S01]  /*4c60*/  @!P0 R2UR UR58, R140 ;  /* 0x000000008c3a82ca */ /* 0x000fe200000e0000 */
[----:B------:R-:W-:Y:S01]  /*4c70*/  VOTEU.ALL UP2, P0 ;  /* 0x0000000000ff7886 */ /* 0x000fe20000040000 */
[----:B------:R-:W-:Y:S01]  /*4c80*/  @!P0 R2UR UR59, R141 ;  /* 0x000000008d3b82ca */ /* 0x000fe200000e0000 */
[----:B------:R-:W-:Y:S01]  /*4c90*/  VOTEU.ALL UP1, P0 ;  /* 0x0000000000ff7886 */ /* 0x000fe20000020000 */
[----:B------:R-:W-:Y:S01]  /*4ca0*/  @!P0 R2UR UR8, R0 ;  /* 0x00000000000882ca */ /* 0x000fe200000e0000 */
[----:B------:R-:W-:Y:S01]  /*4cb0*/  @!UP4 UIMAD UR5, UR6, 0x3800, UR4 ;  /* 0x000038000605c8a4 */ /* 0x000fe2000f8e0204 */
[----:B------:R-:W-:Y:S01]  /*4cc0*/  IMAD.IADD R140, R10, 0x1, R138 ;  /* 0x000000010a8c7824 */ /* 0x000fe200078e028a */
[----:B------:R-:W-:Y:S01]  /*4cd0*/  UMOV UR20, UR36 ;  /* 0x0000002400147c82 */ /* 0x000fe20008000000 */
[----:B------:R-:W-:Y:S01]  /*4ce0*/  UMOV UR17, UR57 ;  /* 0x0000003900117c82 */ /* 0x000fe20008000000 */
[----:B------:R-:W-:Y:S01]  /*4cf0*/  @!UP4 UIADD3 UR56, UPT, UPT, UR5, 0x300, URZ ;  /* 0x000003000538c890 */ /* 0x000fe2000fffe0ff */
[----:B------:R-:W-:Y:S01]  /*4d00*/  IMAD.U32 R8, RZ, RZ, UR9 ;  /* 0x00000009ff087e24 */ /* 0x000fe2000f8e00ff */
[----:B------:R-:W-:Y:S01]  /*4d10*/  @!UP4 UIADD3 UR48, UPT, UPT, UR5, 0xb00, URZ ;  /* 0x00000b000530c890 */ /* 0x000fe2000fffe0ff */
[----:B------:R-:W-:Y:S01]  /*4d20*/  IMAD.IADD R141, R11, 0x1, R139 ;  /* 0x000000010b8d7824 */ /* 0x000fe200078e028b */
[----:B------:R-:W-:Y:S02]  /*4d30*/  @!UP4 UIADD3 UR50, UPT, UPT, UR58, 0x10, URZ ;  /* 0x000000103a32c890 */ /* 0x000fe4000fffe0ff */
[----:B------:R-:W-:Y:S01]  /*4d40*/  @!P0 R2UR UR30, R8 ;  /* 0x00000000081e82ca */ /* 0x000fe200000e0000 */
[----:B------:R-:W-:Y:S01]  /*4d50*/  UMOV UR51, UR59 ;  /* 0x0000003b00337c82 */ /* 0x000fe20008000000 */
[----:B------:R-:W-:Y:S01]  /*4d60*/  IMAD.U32 R9, RZ, RZ, UR8 ;  /* 0x00000008ff097e24 */ /* 0x000fe2000f8e00ff */
[----:B------:R-:W-:Y:S02]  /*4d70*/  @!UP4 UIADD3 UR42, UPT, UPT, UR58, 0x20, URZ ;  /* 0x000000203a2ac890 */ /* 0x000fe4000fffe0ff */
[----:B------:R-:W-:Y:S02]  /*4d80*/  @!UP4 UIADD3 UR40, UPT, UPT, UR5, 0x1300, URZ ;  /* 0x000013000528c890 */ /* 0x000fe4000fffe0ff */
[----:B------:R-:W-:Y:S01]  /*4d90*/  @!P0 R2UR UR31, R9 ;  /* 0x00000000091f82ca */ /* 0x000fe200000e0000 */
[----:B------:R-:W-:Y:S01]  /*4da0*/  UMOV UR43, UR59 ;  /* 0x0000003b002b7c82 */ /* 0x000fe20008000000 */
[----:B------:R-:W-:Y:S02]  /*4db0*/  @!UP4 UIADD3 UR34, UPT, UPT, UR58, 0x30, URZ ;  /* 0x000000303a22c890 */ /* 0x000fe4000fffe0ff */
[----:B------:R-:W-:Y:S01]  /*4dc0*/  @!UP4 UIADD3 UR32, UPT, UPT, UR5, 0x1b00, URZ ;  /* 0x00001b000520c890 */ /* 0x000fe2000fffe0ff */
[----:B------:R-:W-:Y:S01]  /*4dd0*/  UMOV UR35, UR59 ;  /* 0x0000003b00237c82 */ /* 0x000fe20008000000 */
[----:B------:R-:W-:Y:S02]  /*4de0*/  @!UP4 UIADD3 UR26, UPT, UPT, UR58, 0x40, URZ ;  /* 0x000000403a1ac890 */ /* 0x000fe4000fffe0ff */
[----:B------:R-:W-:Y:S01]  /*4df0*/  @!UP4 UIADD3 UR24, UPT, UPT, UR5, 0x2300, URZ ;  /* 0x000023000518c890 */ /* 0x000fe2000fffe0ff */
[----:B------:R-:W-:Y:S01]  /*4e00*/  UMOV UR27, UR59 ;  /* 0x0000003b001b7c82 */ /* 0x000fe20008000000 */
[----:B------:R-:W-:Y:S03]  /*4e10*/  @!UP4 UIADD3 UR18, UPT, UPT, UR58, 0x50, URZ ;  /* 0x000000503a12c890 */ /* 0x000fe6000fffe0ff */
[----:B------:R-:W-:Y:S01]  /*4e20*/  @!UP3 UTMALDG.3D [UR56], [UR30], desc[UR22] ;  /* 0x000016381e00b5b4 */ /* 0x000fe20008011000 */
[----:B------:R-:W-:Y:S01]  /*4e30*/  VOTEU.ALL UP3, P0 ;  /* 0x0000000000ff7886 */ /* 0x000fe20000060000 */
[----:B------:R-:W-:Y:S01]  /*4e40*/  @!UP4 UIADD3 UR16, UPT, UPT, UR5, 0x2b00, URZ ;  /* 0x00002b000510c890 */ /* 0x000fe2000fffe0ff */
[----:B------:R-:W-:Y:S01]  /*4e50*/  UMOV UR19, UR59 ;  /* 0x0000003b00137c82 */ /* 0x000fe20008000000 */
[----:B------:R-:W-:Y:S02]  /*4e60*/  @!UP4 UIADD3 UR10, UPT, UPT, UR58, 0x60, URZ ;  /* 0x000000603a0ac890 */ /* 0x000fe4000fffe0ff */
[----:B------:R-:W-:Y:S01]  /*4e70*/  @!UP4 UIADD3 UR8, UPT, UPT, UR5, 0x3300, URZ ;  /* 0x000033000508c890 */ /* 0x000fe2000fffe0ff */
[----:B------:R-:W-:Y:S01]  /*4e80*/  @!UP2 UTMALDG.3D [UR48], [UR30], desc[UR22] ;  /* 0x000016301e00a5b4 */ /* 0x000fe20008011000 */
[----:B------:R-:W-:Y:S01]  /*4e90*/  VOTEU.ALL UP2, P0 ;  /* 0x0000000000ff7886 */ /* 0x000fe20000040000 */
[----:B------:R-:W-:Y:S01]  /*4ea0*/  UMOV UR12, UR36 ;  /* 0x00000024000c7c82 */ /* 0x000fe20008000000 */
[----:B------:R-:W-:Y:S01]  /*4eb0*/  UMOV UR9, UR57 ;  /* 0x0000003900097c82 */ /* 0x000fe20008000000 */
[----:B------:R-:W-:Y:S01]  /*4ec0*/  UMOV UR11, UR59 ;  /* 0x0000003b000b7c82 */ /* 0x000fe20008000000 */
[----:B------:R-:W-:Y:S01]  /*4ed0*/  @!UP1 UTMALDG.3D [UR40], [UR30], desc[UR22] ;  /* 0x000016281e0095b4 */ /* 0x000fe20008011000 */
[----:B------:R-:W-:Y:S01]  /*4ee0*/  VOTEU.ALL UP1, P0 ;  /* 0x0000000000ff7886 */ /* 0x000fe20000020000 */
[----:B------:R1:W-:Y:S01]  /*4ef0*/  @!UP3 UTMALDG.3D [UR32], [UR30], desc[UR22] ;  /* 0x000016201e00b5b4 */ /* 0x0003e20008011000 */
[----:B------:R2:W-:Y:S01]  /*4f00*/  @!UP2 UTMALDG.3D [UR24], [UR30], desc[UR22] ;  /* 0x000016181e00a5b4 */ /* 0x0005e20008011000 */
[----:B------:R-:W-:Y:S02]  /*4f10*/  VOTEU.ALL UP2, P0 ;  /* 0x0000000000ff7886 */ /* 0x000fe40000040000 */
[----:B------:R2:W-:Y:S03]  /*4f20*/  @!UP1 UTMALDG.3D [UR16], [UR30], desc[UR22] ;  /* 0x000016101e0095b4 */ /* 0x0005e60008011000 */
[----:B------:R2:W-:Y:S01]  /*4f30*/  @!UP2 UTMALDG.3D [UR8], [UR30], desc[UR22] ;  /* 0x000016081e00a5b4 */ /* 0x0005e20008011000 */
[----:B------:R2:W-:Y:S01]  /*4f40*/  @!P0 SYNCS.ARRIVE.TRANS64.RED.A0TR RZ, [UR13+0x120], R23 ;  /* 0x00012017ffff89a7 */ /* 0x0005e2000830040d */
[C---:B------:R-:W-:Y:S04]  /*4f50*/  ISETP.NE.AND P0, PT, R26.reuse, 0x2, PT ;  /* 0x000000021a00780c */ /* 0x040fe80003f05270 */
[----:B------:R-:W-:Y:S02]  /*4f60*/  SEL R0, RZ, 0x1, P0 ;  /* 0x00000001ff007807 */ /* 0x000fe40000000000 */
[----:B------:R-:W-:Y:S02]  /*4f70*/  SEL R26, R26, RZ, P0 ;  /* 0x000000ff1a1a7207 */ /* 0x000fe40000000000 */
[----:B------:R-:W-:Y:S02]  /*4f80*/  LOP3.LUT R25, R25, R0, RZ, 0x3c, !PT ;  /* 0x0000000019197212 */ /* 0x000fe400078e3cff */
[----:B-1----:R-:W-:Y:S01]  /*4f90*/  @P4 R2UR UR36, R24 ;  /* 0x00000000182442ca */ /* 0x002fe200000e0000 */
[----:B------:R-:W-:Y:S01]  /*4fa0*/  SYNCS.ARRIVE.TRANS64.RED.A1T0 RZ, [UR21], RZ ;  /* 0x000000ffffff79a7 */ /* 0x000fe20008100415 */
[----:B------:R-:W-:Y:S04]  /*4fb0*/  UIADD3 UR21, UPT, UPT, UR6, 0x1, URZ ;  /* 0x0000000106157890 */ /* 0x000fe8000fffe0ff */
[----:B------:R-:W-:Y:S04]  /*4fc0*/  UISETP.NE.AND UP1, UPT, UR21, 0x2, UPT ;  /* 0x000000021500788c */ /* 0x000fe8000bf25270 */
[----:B------:R-:W-:Y:S02]  /*4fd0*/  USEL UR13, URZ, 0x1, UP1 ;  /* 0x00000001ff0d7887 */ /* 0x000fe40008800000 */
[----:B------:R-:W-:Y:S02]  /*4fe0*/  USEL UR6, UR21, URZ, UP1 ;  /* 0x000000ff15067287 */ /* 0x000fe40008800000 */
[----:B------:R-:W-:Y:S02]  /*4ff0*/  UPLOP3.LUT UP1, UPT, UPT, UPT, UPT, 0x80, 0x8 ;  /* 0x000000000008789c */ /* 0x000fe40003f2f070 */
[----:B------:R-:W-:Y:S01]  /*5000*/  LOP3.LUT R27, R27, UR13, RZ, 0x3c, !PT ;  /* 0x0000000d1b1b7c12 */ /* 0x000fe2000f8e3cff */
[----:B--2---:R-:W-:Y:S08]  /*5010*/  @P4 BRA `(.L_x_90) ;  /* 0xfffffff000f84947 */ /* 0x004ff0000383ffff */
[----:B------:R-:W-:Y:S01]  /*5020*/  UIADD3 UR5, UPT, UPT, UR4, 0x130, URZ ;  /* 0x0000013004057890 */ /* 0x000fe2000fffe0ff */
[----:B------:R-:W-:-:S03]  /*5030*/  SHF.L.U32 R2, R27, 0x1f, RZ ;  /* 0x0000001f1b027819 */ /* 0x000fc600000006ff */
[----:B------:R-:W-:-:S09]  /*5040*/  ULEA UR4, UR6, UR5, 0x3 ;  /* 0x0000000506047291 */ /* 0x000fd2000f8e18ff */
[----:B------:R-:W1:Y:S02]  /*5050*/  SYNCS.PHASECHK.TRANS64.TRYWAIT P0, [UR4], R2 ;  /* 0x00000002ff0075a7 */ /* 0x000e640008001104 */
[----:B-1----:R-:W-:Y:S05]  /*5060*/  @!P0 BRA `(.L_x_91) ;  /* 0x0000003c00408947 */ /* 0x002fea0003800000 */
.L_x_183:
[----:B------:R-:W-:-:S04]  /*5070*/  UIADD3 UR6, UPT, UPT, UR6, 0x1, URZ ;  /* 0x0000000106067890 */ /* 0x000fc8000fffe0ff */
[----:B------:R-:W-:-:S04]  /*5080*/  UISETP.NE.AND UP0, UPT, UR6, 0x2, UPT ;  /* 0x000000020600788c */ /* 0x000fc8000bf05270 */
[----:B------:R-:W-:Y:S02]  /*5090*/  USEL UR4, URZ, 0x1, UP0 ;  /* 0x00000001ff047887 */ /* 0x000fe40008000000 */
[----:B------:R-:W-:-:S04]  /*50a0*/  USEL UR6, UR6, URZ, UP0 ;  /* 0x000000ff06067287 */ /* 0x000fc80008000000 */
[----:B------:R-:W-:Y:S01]  /*50b0*/  ULEA UR6, UR6, UR5, 0x3 ;  /* 0x0000000506067291 */ /* 0x000fe2000f8e18ff */
[----:B-1----:R-:W-:-:S04]  /*50c0*/  LOP3.LUT R2, R27, UR4, RZ, 0x3c, !PT ;  /* 0x000000041b027c12 */ /* 0x002fc8000f8e3cff */
[----:B------:R-:W-:Y:S01]  /*50d0*/  SHF.L.U32 R2, R2, 0x1f, RZ ;  /* 0x0000001f02027819 */ /* 0x000fe200000006ff */
[----:B------:R-:W-:-:S07]  /*50e0*/  IMAD.U32 R0, RZ, RZ, UR6 ;  /* 0x00000006ff007e24 */ /* 0x000fce000f8e00ff */
.L_x_92:
[----:B-1----:R1:W2:Y:S02]  /*50f0*/  SYNCS.PHASECHK.TRANS64.TRYWAIT P0, [R0+URZ], R2 ;  /* 0x00000002000075a7 */ /* 0x0022a400080011ff */
[----:B--2---:R-:W-:Y:S05]  /*5100*/  @!P0 NANOSLEEP.SYNCS 0x989680 ;  /* 0x009896800000895d */ /* 0x004fea0003900000 */
[----:B------:R-:W2:Y:S02]  /*5110*/  @!P0 SYNCS.PHASECHK.TRANS64 P0, [R0+URZ], R2 ;  /* 0x00000002000085a7 */ /* 0x000ea400080010ff */
[----:B--2---:R-:W-:Y:S05]  /*5120*/  @P0 EXIT ;  /* 0x000000000000094d */ /* 0x004fea0003800000 */
[----:B------:R-:W-:Y:S05]  /*5130*/  BRA `(.L_x_92) ;  /* 0xfffffffc00ec7947 */ /* 0x000fea000383ffff */
.L_x_82:
[----:B------:R-:W-:-:S06]  /*5140*/  UISETP.GE.AND UP1, UPT, UR8, 0x4, UPT ;  /* 0x000000040800788c */ /* 0x000fcc000bf26270 */
[----:B------:R-:W-:-:S13]  /*5150*/  PLOP3.LUT P0, PT, PT, PT, UP1, 0x80, 0x8 ;  /* 0x000000000008781c */ /* 0x000fda0003f0f018 */
[----:B------:R-:W-:Y:S05]  /*5160*/  @!P0 EXIT ;  /* 0x000000000000894d */ /* 0x000fea0003800000 */
[----:B------:R-:W-:Y:S01]  /*5170*/  BAR.SYNC.DEFER_BLOCKING 0x6, 0xa0 ;  /* 0x0182800000007b1d */ /* 0x000fe20000010000 */
[C---:B------:R-:W-:Y:S01]  /*5180*/  IMAD.SHL.U32 R3, R153.reuse, 0x10, RZ ;  /* 0x0000001099037824 */ /* 0x040fe200078e00ff */
[----:B------:R-:W-:Y:S01]  /*5190*/  SHF.R.U32.HI R4, RZ, 0x1, R153 ;  /* 0x00000001ff047819 */ /* 0x000fe20000011699 */
[C---:B------:R-:W-:Y:S01]  /*51a0*/  IMAD.SHL.U32 R2, R153.reuse, 0x8, RZ ;  /* 0x0000000899027824 */ /* 0x040fe200078e00ff */
[----:B------:R-:W-:Y:S01]  /*51b0*/  CS2R R150, SRZ ;  /* 0x0000000000967805 */ /* 0x000fe2000001ff00 */
[----:B------:R-:W-:Y:S01]  /*51c0*/  IMAD.U32 R16, R153, 0x10000, RZ ;  /* 0x0001000099107824 */ /* 0x000fe200078e00ff */
[----:B------:R-:W-:Y:S02]  /*51d0*/  UMOV UR40, 0x400 ;  /* 0x0000040000287882 */ /* 0x000fe40000000000 */
[----:B------:R-:W1:Y:S01]  /*51e0*/  LDC R145, c[0x0][0x370] ;  /* 0x0000dc00ff917b82 */ /* 0x000e620000000800 */
[----:B------:R-:W-:Y:S01]  /*51f0*/  ULEA UR40, UR37, UR40, 0x18 ;  /* 0x0000002825287291 */ /* 0x000fe2000f8ec0ff */
[----:B------:R-:W-:Y:S01]  /*5200*/  LOP3.LUT R5, R3, 0x40, RZ, 0xc0, !PT ;  /* 0x0000004003057812 */ /* 0x000fe200078ec0ff */
[----:B------:R-:W-:Y:S01]  /*5210*/  IMAD.SHL.U32 R146, R153, 0x2, RZ ;  /* 0x0000000299927824 */ /* 0x000fe200078e00ff */
[----:B------:R-:W-:Y:S01]  /*5220*/  LOP3.LUT R2, R2, 0x300, RZ, 0xc0, !PT ;  /* 0x0000030002027812 */ /* 0x000fe200078ec0ff */
[----:B------:R-:W-:Y:S01]  /*5230*/  IMAD.MOV.U32 R152, RZ, RZ, 0x1 ;  /* 0x00000001ff987424 */ /* 0x000fe200078e00ff */
[----:B------:R-:W-:Y:S01]  /*5240*/  LOP3.LUT R4, R5, 0x8, R4, 0xf8, !PT ;  /* 0x0000000805047812 */ /* 0x000fe200078ef804 */
[----:B------:R-:W-:Y:S01]  /*5250*/  IMAD.MOV.U32 R81, RZ, RZ, RZ ;  /* 0x000000ffff517224 */ /* 0x000fe200078e00ff */
[----:B------:R-:W2:Y:S01]  /*5260*/  LDC R78, c[0x0][0xb0c] ;  /* 0x0002c300ff4e7b82 */ /* 0x000ea20000000800 */
[--C-:B------:R-:W-:Y:S01]  /*5270*/  LOP3.LUT R2, R2, 0x30, R3.reuse, 0xf8, !PT ;  /* 0x0000003002027812 */ /* 0x100fe200078ef803 */
[----:B------:R-:W-:Y:S01]  /*5280*/  IMAD.MOV.U32 R155, RZ, RZ, RZ ;  /* 0x000000ffff9b7224 */ /* 0x000fe200078e00ff */
[----:B------:R-:W-:Y:S01]  /*5290*/  LOP3.LUT R16, R16, 0x600000, RZ, 0xc0, !PT ;  /* 0x0060000010107812 */ /* 0x000fe200078ec0ff */
[----:B------:R-:W-:Y:S01]  /*52a0*/  IMAD.MOV.U32 R149, RZ, RZ, RZ ;  /* 0x000000ffff957224 */ /* 0x000fe200078e00ff */
[----:B------:R-:W-:Y:S01]  /*52b0*/  LOP3.LUT R146, R4, 0x8, R146, 0x78, !PT ;  /* 0x0000000804927812 */ /* 0x000fe200078e7892 */
[----:B------:R-:W4:Y:S01]  /*52c0*/  LDCU.64 UR48, c[0x0][0x348] ;  /* 0x00006900ff3077ac */ /* 0x000f220008000a00 */
[----:B------:R-:W-:Y:S01]  /*52d0*/  LOP3.LUT R2, R2, 0x80, R3, 0xf8, !PT ;  /* 0x0000008002027812 */ /* 0x000fe200078ef803 */
[----:B------:R-:W1:Y:S01]  /*52e0*/  LDC R143, c[0x0][0xb20] ;  /* 0x0002c800ff8f7b82 */ /* 0x000e620000000800 */
[----:B------:R-:W3:Y:S01]  /*52f0*/  LDS R0, [UR40+0x200] ;  /* 0x00020028ff007984 */ /* 0x000ee20008000800 */
[----:B------:R-:W-:Y:S01]  /*5300*/  LOP3.LUT R153, R153, 0x60, RZ, 0xc0, !PT ;  /* 0x0000006099997812 */ /* 0x000fe200078ec0ff */
[----:B------:R-:W1:Y:S01]  /*5310*/  LDCU.64 UR38, c[0x0][0x888] ;  /* 0x00011100ff2677ac */ /* 0x000e620008000a00 */
[----:B------:R-:W-:Y:S01]  /*5320*/  LOP3.LUT R146, R2, R146, RZ, 0xfc, !PT ;  /* 0x0000009202927212 */ /* 0x000fe200078efcff */
[----:B------:R-:W-:-:S03]  /*5330*/  UIADD3 UR43, UPT, UPT, UR40, 0x300, URZ ;  /* 0x00000300282b7890 */ /* 0x000fc6000fffe0ff */
[----:B------:R-:W1:Y:S01]  /*5340*/  LDC R77, c[0x0][0xb30] ;  /* 0x0002cc00ff4d7b82 */ /* 0x000e620000000800 */
[----:B------:R-:W-:Y:S01]  /*5350*/  UMOV UR42, URZ ;  /* 0x000000ff002a7c82 */ /* 0x000fe20008000000 */
[----:B------:R-:W-:-:S06]  /*5360*/  UMOV UR41, URZ ;  /* 0x000000ff00297c82 */ /* 0x000fcc0008000000 */
[----:B------:R-:W1:Y:S08]  /*5370*/  LDC.64 R136, c[0x0][0xb10] ;  /* 0x0002c400ff887b82 */ /* 0x000e700000000a00 */
[----:B------:R-:W1:Y:S08]  /*5380*/  LDC.64 R74, c[0x0][0xb18] ;  /* 0x0002c600ff4a7b82 */ /* 0x000e700000000a00 */
[----:B------:R-:W1:Y:S08]  /*5390*/  LDC.64 R132, c[0x0][0x888] ;  /* 0x00022200ff847b82 */ /* 0x000e700000000a00 */
[----:B------:R-:W1:Y:S01]  /*53a0*/  LDC.64 R72, c[0x0][0xb28] ;  /* 0x0002ca00ff487b82 */ /* 0x000e620000000a00 */
[----:B---3--:R-:W-:-:S07]  /*53b0*/  IMAD.IADD R16, R0, 0x1, R16 ;  /* 0x0000000100107824 */ /* 0x008fce00078e0210 */
[----:B------:R-:W3:Y:S08]  /*53c0*/  LDC.64 R134, c[0x0][0x890] ;  /* 0x00022400ff867b82 */ /* 0x000ef00000000a00 */
[----:B------:R-:W1:Y:S08]  /*53d0*/  LDC.64 R130, c[0x0][0x8b0] ;  /* 0x00022c00ff827b82 */ /* 0x000e700000000a00 */
[----:B------:R-:W1:Y:S08]  /*53e0*/  LDC.64 R128, c[0x0][0x8a8] ;  /* 0x00022a00ff807b82 */ /* 0x000e700000000a00 */
[----:B--2-4-:R-:W1:Y:S02]  /*53f0*/  LDC R144, c[0x0][0x374] ;  /* 0x0000dd00ff907b82 */ /* 0x014e640000000800 */
.L_x_118:
[C---:B------:R-:W-:Y:S02]  /*5400*/  LEA R0, R155.reuse, UR40, 0x3 ;  /* 0x000000289b007c11 */ /* 0x040fe4000f8e18ff */
[----:B------:R-:W-:Y:S02]  /*5410*/  SHF.L.U32 R2, R150, 0x1f, RZ ;  /* 0x0000001f96027819 */ /* 0x000fe400000006ff */
[----:B------:R-:W-:Y:S02]  /*5420*/  LEA R20, R155, UR40, 0x4 ;  /* 0x000000289b147c11 */ /* 0x000fe4000f8e20ff */
[----:B------:R-:W2:Y:S02]  /*5430*/  SYNCS.PHASECHK.TRANS64.TRYWAIT P0, [R0+URZ+0x150], R2 ;  /* 0x00015002000075a7 */ /* 0x000ea400080011ff */
[----:B--2---:R-:W-:Y:S05]  /*5440*/  @!P0 BRA `(.L_x_93) ;  /* 0x0000003800608947 */ /* 0x004fea0003800000 */
.L_x_184:
[----:B------:R-:W4:Y:S01]  /*5450*/  LDC.64 R10, c[0x0][0xb10] ;  /* 0x0002c400ff0a7b82 */ /* 0x000f220000000a00 */
[----:B------:R-:W3:Y:S01]  /*5460*/  LDS.128 R20, [R20+0x1e0] ;  /* 0x0001e00014147984 */ /* 0x000ee20000000c00 */
[----:B-1----:R-:W-:Y:S01]  /*5470*/  ISETP.NE.AND P1, PT, R77, 0x1, PT ;  /* 0x000000014d00780c */ /* 0x002fe20003f25270 */
[----:B--2---:R-:W-:Y:S01]  /*5480*/  VIADD R0, R0, 0x160 ;  /* 0x0000016000007836 */ /* 0x004fe20000000000 */
[----:B------:R-:W-:Y:S04]  /*5490*/  ISETP.GE.AND P0, PT, R76, 0x1, PT ;  /* 0x000000014c00780c */ /* 0x000fe80003f06270 */
[----:B------:R-:W1:Y:S01]  /*54a0*/  LDC.64 R8, c[0x0][0xb18] ;  /* 0x0002c600ff087b82 */ /* 0x000e620000000a00 */
[----:B------:R-:W-:Y:S01]  /*54b0*/  PRMT R0, RZ, 0x654, R0 ;  /* 0x00000654ff007816 */ /* 0x000fe20000000000 */
[----:B------:R-:W-:Y:S01]  /*54c0*/  @!PT LDS RZ, [RZ] ;  /* 0x00000000fffff984 */ /* 0x000fe20000000800 */
[----:B------:R-:W-:Y:S01]  /*54d0*/  @!PT LDS RZ, [RZ] ;  /* 0x00000000fffff984 */ /* 0x000fe20000000800 */
[----:B------:R-:W-:Y:S01]  /*54e0*/  @!PT LDS RZ, [RZ] ;  /* 0x00000000fffff984 */ /* 0x000fe20000000800 */
[----:B------:R-:W-:Y:S01]  /*54f0*/  @!PT LDS RZ, [RZ] ;  /* 0x00000000fffff984 */ /* 0x000fe20000000800 */
[----:B------:R2:W-:Y:S06]  /*5500*/  MEMBAR.ALL.CTA ;  /* 0x0000000000007992 */ /* 0x0005ec0000008000 */
[----:B--2---:R-:W2:Y:S01]  /*5510*/  FENCE.VIEW.ASYNC.S ;  /* 0x00000000000073c6 */ /* 0x004ea20000000000 */
[----:B------:R-:W1:Y:S08]  /*5520*/  @!P1 LDC R12, c[0x0][0xb20] ;  /* 0x0002c800ff0c9b82 */ /* 0x000e700000000800 */
[----:B------:R-:W1:Y:S01]  /*5530*/  @!P1 LDC R7, c[0x0][0xb0c] ;  /* 0x0002c300ff079b82 */ /* 0x000e620000000800 */
[----:B--2---:R2:W-:Y:S01]  /*5540*/  SYNCS.ARRIVE.TRANS64.RED.A1T0 RZ, [R0+URZ], RZ ;  /* 0x000000ff00ff79a7 */ /* 0x0045e200081004ff */
[----:B---3--:R-:W-:Y:S04]  /*5550*/  LOP3.LUT P4, RZ, R22, 0x1, RZ, 0xc0, !PT ;  /* 0x0000000116ff7812 */ /* 0x008fe8000788c0ff */
[----:B------:R-:W-:Y:S09]  /*5560*/  P2R R154, PR, RZ, 0x10 ;  /* 0x00000010ff9a7803 */ /* 0x000ff20000000000 */
[----:B------:R-:W-:Y:S02]  /*5570*/  @P4 MOV R80, R20 ;  /* 0x0000001400504202 */ /* 0x000fe40000000f00 */
[----:B------:R-:W-:Y:S01]  /*5580*/  @P4 LOP3.LUT R79, R21, 0xffff, RZ, 0xc0, !PT ;  /* 0x0000ffff154f4812 */ /* 0x000fe200078ec0ff */
[----:B--2-4-:R-:W-:Y:S06]  /*5590*/  @!P0 BRA `(.L_x_94) ;  /* 0x0000000000a48947 */ /* 0x014fec0003800000 */
[----:B------:R-:W-:Y:S01]  /*55a0*/  IMAD.HI.U32 R0, R144, R75, RZ ;  /* 0x0000004b90007227 */ /* 0x000fe200078e00ff */
[----:B------:R-:W-:Y:S02]  /*55b0*/  ISETP.NE.AND P0, PT, R74, 0x1, PT ;  /* 0x000000014a00780c */ /* 0x000fe40003f05270 */
[----:B------:R-:W-:Y:S01]  /*55c0*/  ISETP.NE.AND P2, PT, R76, 0x1, PT ;  /* 0x000000014c00780c */ /* 0x000fe20003f45270 */
[----:B------:R-:W-:Y:S01]  /*55d0*/  IMAD.HI.U32 R4, R145, R136, RZ ;  /* 0x0000008891047227 */ /* 0x000fe200078e00ff */
[----:B------:R-:W-:Y:S02]  /*55e0*/  SHF.R.U32.HI R0, RZ, R143, R0 ;  /* 0x0000008fff007219 */ /* 0x000fe40000011600 */
[----:B------:R-:W-:Y:S01]  /*55f0*/  ISETP.NE.AND P3, PT, R78, 0x1, PT ;  /* 0x000000014e00780c */ /* 0x000fe20003f65270 */
[----:B------:R-:W-:Y:S01]  /*5600*/  IMAD.HI.U32 R6, R79, R75, RZ ;  /* 0x0000004b4f067227 */ /* 0x000fe200078e00ff */
[-C--:B------:R-:W-:Y:S02]  /*5610*/  SHF.R.U32.HI R4, RZ, R137.reuse, R4 ;  /* 0x00000089ff047219 */ /* 0x080fe40000011604 */
[----:B------:R-:W-:Y:S01]  /*5620*/  SEL R0, R144, R0, !P0 ;  /* 0x0000000090007207 */ /* 0x000fe20004000000 */
[----:B------:R-:W-:Y:S01]  /*5630*/  IMAD.HI.U32 R5, R80, R136, RZ ;  /* 0x0000008850057227 */ /* 0x000fe200078e00ff */
[----:B------:R-:W-:Y:S03]  /*5640*/  SEL R4, R145, R4, !P3 ;  /* 0x0000000491047207 */ /* 0x000fe60005800000 */
[-C--:B------:R-:W-:Y:S01]  /*5650*/  IMAD.HI.U32 R3, R0, R72.reuse, RZ ;  /* 0x0000004800037227 */ /* 0x080fe200078e00ff */
[----:B------:R-:W-:Y:S03]  /*5660*/  SHF.R.U32.HI R5, RZ, R137, R5 ;  /* 0x00000089ff057219 */ /* 0x000fe60000011605 */
[----:B------:R-:W-:Y:S01]  /*5670*/  IMAD.HI.U32 R2, R4, R72, RZ ;  /* 0x0000004804027227 */ /* 0x000fe200078e00ff */
[----:B------:R-:W-:Y:S02]  /*5680*/  @P2 SHF.R.U32.HI R0, RZ, R73, R3 ;  /* 0x00000049ff002219 */ /* 0x000fe40000011603 */
[----:B------:R-:W-:Y:S02]  /*5690*/  SHF.R.U32.HI R3, RZ, R143, R6 ;  /* 0x0000008fff037219 */ /* 0x000fe40000011606 */
[----:B------:R-:W-:Y:S01]  /*56a0*/  @P2 SHF.R.U32.HI R4, RZ, R73, R2 ;  /* 0x00000049ff042219 */ /* 0x000fe20000011602 */
[----:B------:R-:W-:Y:S01]  /*56b0*/  IMAD R0, R76, R0, RZ ;  /* 0x000000004c007224 */ /* 0x000fe200078e02ff */
[----:B------:R-:W-:Y:S02]  /*56c0*/  SEL R3, R79, R3, !P0 ;  /* 0x000000034f037207 */ /* 0x000fe40004000000 */
[----:B------:R-:W-:Y:S01]  /*56d0*/  SEL R2, R80, R5, !P3 ;  /* 0x0000000550027207 */ /* 0x000fe20005800000 */
[----:B------:R-:W-:Y:S01]  /*56e0*/  IMAD R5, R76, R4, RZ ;  /* 0x000000044c057224 */ /* 0x000fe200078e02ff */
[C---:B------:R-:W-:Y:S01]  /*56f0*/  ISETP.GE.AND P0, PT, R3.reuse, R0, PT ;  /* 0x000000000300720c */ /* 0x040fe20003f06270 */
[C---:B------:R-:W-:Y:S03]  /*5700*/  IMAD.HI.U32 R0, R3.reuse, R72, RZ ;  /* 0x0000004803007227 */ /* 0x040fe600078e00ff */
[C---:B------:R-:W-:Y:S02]  /*5710*/  ISETP.GE.OR P0, PT, R2.reuse, R5, P0 ;  /* 0x000000050200720c */ /* 0x040fe40000706670 */
[----:B------:R-:W-:Y:S04]  /*5720*/  SHF.R.U32.HI R0, RZ, R73, R0 ;  /* 0x00000049ff007219 */ /* 0x000fe80000011600 */
[C---:B------:R-:W-:Y:S05]  /*5730*/  SEL R6, R3.reuse, R0, !P2 ;  /* 0x0000000003067207 */ /* 0x040fea0005000000 */
        /* <DEDUP_REMOVED lines=14> */
[----:B------:R-:W-:Y:S07]  /*5820*/  IMAD R79, R3, R74, R79 ;  /* 0x0000004a034f7224 */ /* 0x000fee00078e024f */
.L_x_94:
[----:B------:R-:W-:Y:S01]  /*5830*/  @!P1 IMAD.HI.U32 R0, R80, R10, RZ ;  /* 0x0000000a50009227 */ /* 0x000fe200078e00ff */
[----:B-1----:R-:W-:Y:S01]  /*5840*/  @!P1 ISETP.NE.AND P0, PT, R8, 0x1, PT ;  /* 0x000000010800980c */ /* 0x002fe20003f05270 */
[----:B------:R-:W-:Y:S01]  /*5850*/  ULOP3.LUT UP0, URZ, UR43, 0x90, URZ, 0xc0, !UPT ;  /* 0x000000902bff7892 */ /* 0x000fe2000f80c0ff */
[----:B------:R-:W-:Y:S01]  /*5860*/  @!P1 ISETP.NE.AND P2, PT, R7, 0x1, PT ;  /* 0x000000010700980c */ /* 0x000fe20003f45270 */
[----:B------:R-:W-:Y:S01]  /*5870*/  @!P1 IMAD.HI.U32 R2, R79, R9, RZ ;  /* 0x000000094f029227 */ /* 0x000fe200078e00ff */
[----:B------:R-:W-:Y:S02]  /*5880*/  @!P1 SHF.R.U32.HI R0, RZ, R11, R0 ;  /* 0x0000000bff009219 */ /* 0x000fe40000011600 */
[----:B------:R-:W-:Y:S01]  /*5890*/  @P4 SHF.R.U32.HI R148, RZ, 0x10, R21 ;  /* 0x00000010ff944819 */ /* 0x000fe20000011615 */
[----:B------:R-:W-:Y:S01]  /*58a0*/  VIADD R155, R155, 0x1 ;  /* 0x000000019b9b7836 */ /* 0x000fe20000000000 */
[----:B------:R-:W-:Y:S02]  /*58b0*/  @!P1 SHF.R.U32.HI R2, RZ, R12, R2 ;  /* 0x0000000cff029219 */ /* 0x000fe40000011602 */
[----:B------:R-:W-:Y:S02]  /*58c0*/  @!P1 SEL R3, R80, R0, !P2 ;  /* 0x0000000050039207 */ /* 0x000fe40005000000 */
[----:B------:R-:W-:Y:S05]  /*58d0*/  @!P1 SEL R2, R79, R2, !P0 ;  /* 0x000000024f029207 */ /* 0x000fea0004000000 */
[----:B------:R-:W-:Y:S02]  /*58e0*/  @!P1 IMAD.IADD R0, R2, 0x1, -R3 ;  /* 0x0000000102009824 */ /* 0x000fe400078e0a03 */
[----:B------:R-:W-:Y:S02]  /*58f0*/  @!P1 IMAD.IADD R2, R3, 0x1, -R2 ;  /* 0x0000000103029824 */ /* 0x000fe400078e0a02 */
[----:B------:R-:W-:Y:S02]  /*5900*/  @!P1 IMAD R80, R0, R7, R80 ;  /* 0x0000000700509224 */ /* 0x000fe400078e0250 */
[----:B------:R-:W-:Y:S01]  /*5910*/  @!P1 IMAD R79, R2, R8, R79 ;  /* 0x00000008024f9224 */ /* 0x000fe200078e024f */
[----:B------:R-:W-:Y:S06]  /*5920*/  BRA.U !UP0, `(.L_x_95) ;  /* 0x00000001087c7547 */ /* 0x000fec000b800000 */
[----:B------:R-:W1:Y:S01]  /*5930*/  LDCU.64 UR8, c[0x4][0x80] ;  /* 0x01001000ff0877ac */ /* 0x000e620008000a00 */
[----:B------:R-:W-:Y:S01]  /*5940*/  MOV R2, 0x0 ;  /* 0x0000000000027802 */ /* 0x000fe20000000f00 */
[----:B------:R-:W-:Y:S02]  /*5950*/  HFMA2 R12, -RZ, RZ, 0, 5.9604644775390625e-08 ;  /* 0x00000001ff0c7431 */ /* 0x000fe400000001ff */
[----:B------:R-:W-:Y:S01]  /*5960*/  IMAD.MOV.U32 R8, RZ, RZ, 0x70 ;  /* 0x00000070ff087424 */ /* 0x000fe200078e00ff */
[----:B------:R2:W3:Y:S01]  /*5970*/  LDC.64 R14, c[0x4][R2] ;  /* 0x01000000020e7b82 */ /* 0x0004e20000000a00 */
[----:B------:R-:W4:Y:S01]  /*5980*/  LDCU.64 UR6, c[0x4][0x88] ;  /* 0x01001100ff0677ac */ /* 0x000f220008000a00 */
[----:B------:R-:W-:Y:S01]  /*5990*/  IMAD.MOV.U32 R13, RZ, RZ, RZ ;  /* 0x000000ffff0d7224 */ /* 0x000fe200078e00ff */
[----:B------:R-:W2:Y:S01]  /*59a0*/  LDCU.64 UR4, c[0x4][0x8] ;  /* 0x01000100ff0477ac */ /* 0x000ea20008000a00 */
[----:B-1----:R-:W-:Y:S01]  /*59b0*/  MOV R5, UR9 ;  /* 0x0000000900057c02 */ /* 0x002fe20008000f00 */
[----:B------:R-:W-:Y:S01]  /*59c0*/  IMAD.U32 R4, RZ, RZ, UR8 ;  /* 0x00000008ff047e24 */ /* 0x000fe2000f8e00ff */
[----:B----4-:R-:W-:Y:S01]  /*59d0*/  MOV R7, UR7 ;  /* 0x0000000700077c02 */ /* 0x010fe20008000f00 */
[----:B------:R-:W-:Y:S01]  /*59e0*/  IMAD.U32 R6, RZ, RZ, UR6 ;  /* 0x00000006ff067e24 */ /* 0x000fe2000f8e00ff */
[----:B--2---:R-:W-:Y:S01]  /*59f0*/  MOV R11, UR5 ;  /* 0x00000005000b7c02 */ /* 0x004fe20008000f00 */
[----:B------:R-:W-:Y:S02]  /*5a00*/  IMAD.U32 R10, RZ, RZ, UR4 ;  /* 0x00000004ff0a7e24 */ /* 0x000fe4000f8e00ff */
[----:B------:R-:W-:Y:S07]  /*5a10*/  LEPC R20, `(.L_x_96) ;  /* 0x000000001014794e */ /* 0x000fee0000000000 */
[----:B---3-5:R-:W-:Y:S05]  /*5a20*/  CALL.ABS.NOINC R14 ;  /* 0x000000000e007343 */ /* 0x028fea0003c00000 */
.L_x_96:
[----:B------:R-:W1:Y:S01]  /*5a30*/  LDCU.64 UR8, c[0x4][0x80] ;  /* 0x01001000ff0877ac */ /* 0x000e620008000a00 */
[----:B------:R-:W2:Y:S01]  /*5a40*/  LDC.64 R2, c[0x4][R2] ;  /* 0x0100000002027b82 */ /* 0x000ea20000000a00 */
[----:B------:R-:W-:Y:S02]  /*5a50*/  HFMA2 R12, -RZ, RZ, 0, 5.9604644775390625e-08 ;  /* 0x00000001ff0c7431 */ /* 0x000fe400000001ff */
[----:B------:R-:W-:Y:S02]  /*5a60*/  IMAD.MOV.U32 R8, RZ, RZ, 0x70 ;  /* 0x00000070ff087424 */ /* 0x000fe400078e00ff */
[----:B------:R-:W-:Y:S01]  /*5a70*/  IMAD.MOV.U32 R13, RZ, RZ, RZ ;  /* 0x000000ffff0d7224 */ /* 0x000fe200078e00ff */
[----:B------:R-:W3:Y:S01]  /*5a80*/  LDCU.64 UR6, c[0x4][0x88] ;  /* 0x01001100ff0677ac */ /* 0x000ee20008000a00 */
[----:B------:R-:W4:Y:S01]  /*5a90*/  LDCU.64 UR4, c[0x4][0x8] ;  /* 0x01000100ff0477ac */ /* 0x000f220008000a00 */
[----:B-1----:R-:W-:Y:S02]  /*5aa0*/  MOV R4, UR8 ;  /* 0x0000000800047c02 */ /* 0x002fe40008000f00 */
[----:B------:R-:W-:Y:S02]  /*5ab0*/  MOV R5, UR9 ;  /* 0x0000000900057c02 */ /* 0x000fe40008000f00 */
[----:B---3--:R-:W-:Y:S01]  /*5ac0*/  MOV R7, UR7 ;  /* 0x0000000700077c02 */ /* 0x008fe20008000f00 */
[----:B------:R-:W-:Y:S01]  /*5ad0*/  IMAD.U32 R6, RZ, RZ, UR6 ;  /* 0x00000006ff067e24 */ /* 0x000fe2000f8e00ff */
[----:B----4-:R-:W-:Y:S01]  /*5ae0*/  MOV R11, UR5 ;  /* 0x00000005000b7c02 */ /* 0x010fe20008000f00 */
[----:B------:R-:W-:Y:S02]  /*5af0*/  IMAD.U32 R10, RZ, RZ, UR4 ;  /* 0x00000004ff0a7e24 */ /* 0x000fe4000f8e00ff */
[----:B------:R-:W-:Y:S07]  /*5b00*/  LEPC R20, `(.L_x_95) ;  /* 0x000000001014794e */ /* 0x000fee0000000000 */
[----:B--2---:R-:W-:Y:S05]  /*5b10*/  CALL.ABS.NOINC R2 ;  /* 0x0000000002007343 */ /* 0x004fea0003c00000 */
.L_x_95:
[----:B------:R-:W-:Y:S01]  /*5b20*/  ISETP.NE.U32.AND P2, PT, R134, RZ, PT ;  /* 0x000000ff8600720c */ /* 0x000fe20003f45070 */
[----:B------:R-:W-:Y:S01]  /*5b30*/  UISETP.NE.AND UP1, UPT, UR44, URZ, UPT ;  /* 0x000000ff2c00728c */ /* 0x000fe2000bf25270 */
[----:B------:R-:W-:Y:S02]  /*5b40*/  ISETP.NE.U32.AND P4, PT, R130, RZ, PT ;  /* 0x000000ff8200720c */ /* 0x000fe40003f85070 */
[----:B------:R-:W-:Y:S02]  /*5b50*/  ISETP.NE.AND.EX P2, PT, R135, RZ, PT, P2 ;  /* 0x000000ff8700720c */ /* 0x000fe40003f45320 */
[----:B------:R-:W-:Y:S02]  /*5b60*/  PLOP3.LUT P1, PT, PT, PT, PT, 0x8, 0x80 ;  /* 0x000000000080781c */ /* 0x000fe40003f2e170 */
[----:B------:R-:W-:Y:S02]  /*5b70*/  PLOP3.LUT P0, PT, PT, PT, UP1, 0x80, 0x8 ;  /* 0x000000000008781c */ /* 0x000fe40003f0f018 */
[----:B------:R-:W-:Y:S02]  /*5b80*/  ISETP.NE.AND.EX P4, PT, R131, RZ, PT, P4 ;  /* 0x000000ff8300720c */ /* 0x000fe40003f85340 */
[----:B------:R-:W1:Y:S09]  /*5b90*/  @UP1 LDCU.64 UR4, c[0x0][0x888] ;  /* 0x00011100ff0417ac */ /* 0x000e720008000a00 */
[----:B------:R-:W-:Y:S01]  /*5ba0*/  @P0 PLOP3.LUT P1, PT, P2, PT, PT, 0x80, 0x8 ;  /* 0x000000000008081c */ /* 0x000fe2000172f070 */
[----:B-1----:R-:W-:Y:S04]  /*5bb0*/  @UP1 UISETP.NE.U32.AND UP0, UPT, UR4, URZ, UPT ;  /* 0x000000ff0400128c */ /* 0x002fe8000bf05070 */
[----:B------:R-:W-:Y:S04]  /*5bc0*/  @UP1 UISETP.NE.AND.EX UP0, UPT, UR5, URZ, UPT, UP0 ;  /* 0x000000ff0500128c */ /* 0x000fe8000bf05300 */
[----:B------:R-:W-:Y:S01]  /*5bd0*/  @UP1 USEL UR4, URZ, 0xffffffff, UP0 ;  /* 0xffffffffff041887 */ /* 0x000fe20008000000 */
[----:B------:R-:W-:Y:S11]  /*5be0*/  @!P2 BRA `(.L_x_97) ;  /* 0x00000000002ca947 */ /* 0x000ff60003800000 */
[----:B------:R-:W-:Y:S01]  /*5bf0*/  ISETP.NE.U32.AND P3, PT, R132, RZ, PT ;  /* 0x000000ff8400720c */ /* 0x000fe20003f65070 */
[----:B------:R-:W-:Y:S03]  /*5c00*/  IMAD.MOV.U32 R142, RZ, RZ, 0x1 ;  /* 0x00000001ff8e7424 */ /* 0x000fe600078e00ff */
[----:B------:R-:W-:Y:S11]  /*5c10*/  ISETP.NE.AND.EX P3, PT, R133, RZ, PT, P3 ;  /* 0x000000ff8500720c */ /* 0x000ff60003f65330 */
[----:B------:R-:W-:Y:S02]  /*5c20*/  @!UPT UIADD3 URZ, UPT, UPT, URZ, URZ, URZ ;  /* 0x000000fffffff290 */ /* 0x000fe4000fffe0ff */
[----:B------:R-:W1:Y:S01]  /*5c30*/  @P3 LDC.64 R2, c[0x0][0x888] ;  /* 0x00022200ff023b82 */ /* 0x000e620000000a00 */
[----:B------:R-:W-:Y:S04]  /*5c40*/  @P3 IMAD R0, R134, UR36, RZ ;  /* 0x0000002486003c24 */ /* 0x000fe8000f8e02ff */
[----:B-1----:R-:W-:Y:S04]  /*5c50*/  @P3 IMAD.WIDE R2, R0, 0x4, R2 ;  /* 0x0000000400023825 */ /* 0x002fe800078e0202 */
[----:B------:R-:W-:Y:S01]  /*5c60*/  HFMA2 R0, -RZ, RZ, 0, 5.9604644775390625e-08 ;  /* 0x00000001ff007431 */ /* 0x000fe200000001ff */
[----:B-----5:R1:W5:Y:S04]  /*5c70*/  @P3 LDG.E R83, desc[UR46][R2.64] ;  /* 0x0000002e02533981 */ /* 0x020368000c1e1900 */
[----:B------:R-:W-:Y:S01]  /*5c80*/  @!P3 PRMT R142, R0, 0x7610, R142 ;  /* 0x00007610008eb816 */ /* 0x000fe2000000008e */
[----:B-1----:R-:W2:Y:S06]  /*5c90*/  @!P3 LDC R83, c[0x0][0x880] ;  /* 0x00022000ff53bb82 */ /* 0x002eac0000000800 */
.L_x_97:
[----:B------:R-:W-:Y:S05]  /*5ca0*/  @!P4 BRA `(.L_x_98) ;  /* 0x000000000020c947 */ /* 0x000fea0003800000 */
[----:B------:R-:W-:Y:S04]  /*5cb0*/  ISETP.NE.U32.AND P3, PT, R128, RZ, PT ;  /* 0x000000ff8000720c */ /* 0x000fe80003f65070 */
[----:B------:R-:W-:Y:S11]  /*5cc0*/  ISETP.NE.AND.EX P3, PT, R129, RZ, PT, P3 ;  /* 0x000000ff8100720c */ /* 0x000ff60003f65330 */
[----:B------:R-:W-:Y:S02]  /*5cd0*/  @!UPT UIADD3 URZ, UPT, UPT, URZ, URZ, URZ ;  /* 0x000000fffffff290 */ /* 0x000fe4000fffe0ff */
[----:B------:R-:W1:Y:S01]  /*5ce0*/  @P3 LDC.64 R2, c[0x0][0x8a8] ;  /* 0x00022a00ff023b82 */ /* 0x000e620000000a00 */
[----:B------:R-:W-:Y:S04]  /*5cf0*/  @P3 IMAD R0, R130, UR36, RZ ;  /* 0x0000002482003c24 */ /* 0x000fe8000f8e02ff */
[----:B-1----:R-:W-:Y:S05]  /*5d00*/  @P3 IMAD.WIDE R2, R0, 0x4, R2 ;  /* 0x0000000400023825 */ /* 0x002fea00078e0202 */
[----:B-----5:R1:W5:Y:S02]  /*5d10*/  @P3 LDG.E R82, desc[UR46][R2.64] ;  /* 0x0000002e02523981 */ /* 0x020364000c1e1900 */
[----:B-1----:R-:W3:Y:S02]  /*5d20*/  @!P3 LDC R82, c[0x0][0x8a0] ;  /* 0x00022800ff52bb82 */ /* 0x002ee40000000800 */
.L_x_98:
[----:B--2--5:R-:W-:Y:S01]  /*5d30*/  @P0 FSETP.NEU.AND P4, PT, R83, RZ, PT ;  /* 0x000000ff5300020b */ /* 0x024fe20003f8d000 */
[----:B------:R-:W-:Y:S01]  /*5d40*/  IMAD.U32 R0, RZ, RZ, UR4 ;  /* 0x00000004ff007e24 */ /* 0x000fe2000f8e00ff */
[----:B------:R-:W-:Y:S01]  /*5d50*/  @P0 LOP3.LUT P3, RZ, R142, 0xff, RZ, 0xc0, !PT ;  /* 0x000000ff8eff0812 */ /* 0x000fe2000786c0ff */
[----:B------:R-:W-:Y:S01]  /*5d60*/  BSSY B1, `(.L_x_99) ;  /* 0x0000048000017945 */ /* 0x000fe20003800000 */
[----:B------:R-:W-:Y:S02]  /*5d70*/  @P0 SEL R2, RZ, 0xffffffff, P4 ;  /* 0xffffffffff020807 */ /* 0x000fe40002000000 */
[----:B------:R-:W-:Y:S02]  /*5d80*/  CS2R R126, SRZ ;  /* 0x00000000007e7805 */ /* 0x000fe4000001ff00 */
[----:B------:R-:W-:Y:S02]  /*5d90*/  LEA R17, R81, UR40, 0x3 ;  /* 0x0000002851117c11 */ /* 0x000fe4000f8e18ff */
[----:B------:R-:W-:Y:S02]  /*5da0*/  CS2R R124, SRZ ;  /* 0x00000000007c7805 */ /* 0x000fe4000001ff00 */
[----:B------:R-:W-:Y:S01]  /*5db0*/  @P1 SEL R2, R0, R2, !P3 ;  /* 0x0000000200021207 */ /* 0x000fe20005800000 */
[----:B------:R-:W-:Y:S01]  /*5dc0*/  IMAD.U32 R0, RZ, RZ, UR42 ;  /* 0x0000002aff007e24 */ /* 0x000fe2000f8e00ff */
[----:B------:R-:W-:Y:S02]  /*5dd0*/  PLOP3.LUT P4, PT, PT, PT, PT, 0x8, 0x80 ;  /* 0x000000000080781c */ /* 0x000fe40003f8e170 */
[----:B------:R-:W-:Y:S02]  /*5de0*/  CS2R R118, SRZ ;  /* 0x0000000000767805 */ /* 0x000fe4000001ff00 */
[----:B------:R-:W-:Y:S02]  /*5df0*/  @P0 LOP3.LUT R2, R2, 0x1, RZ, 0xc0, !PT ;  /* 0x0000000102020812 */ /* 0x000fe400078ec0ff */
[----:B------:R-:W-:Y:S02]  /*5e00*/  CS2R R116, SRZ ;  /* 0x0000000000747805 */ /* 0x000fe4000001ff00 */
[----:B------:R-:W-:Y:S02]  /*5e10*/  LEA R0, R0, UR40, 0x3 ;  /* 0x0000002800007c11 */ /* 0x000fe4000f8e18ff */
[----:B------:R-:W-:Y:S02]  /*5e20*/  CS2R R110, SRZ ;  /* 0x00000000006e7805 */ /* 0x000fe4000001ff00 */
[----:B------:R-:W-:Y:S02]  /*5e30*/  ISETP.NE.U32.OR P5, PT, R2, 0x1, !P0 ;  /* 0x000000010200780c */ /* 0x000fe400047a5470 */
[----:B------:R-:W-:Y:S02]  /*5e40*/  CS2R R108, SRZ ;  /* 0x00000000006c7805 */ /* 0x000fe4000001ff00 */
[----:B------:R-:W-:Y:S02]  /*5e50*/  LOP3.LUT R2, R152, 0x1, RZ, 0x3c, !PT ;  /* 0x0000000198027812 */ /* 0x000fe400078e3cff */
[----:B------:R-:W-:Y:S02]  /*5e60*/  CS2R R102, SRZ ;  /* 0x0000000000667805 */ /* 0x000fe4000001ff00 */
[----:B------:R-:W-:Y:S02]  /*5e70*/  P2R R156, PR, RZ, 0x20 ;  /* 0x00000020ff9c7803 */ /* 0x000fe40000000000 */
[----:B------:R-:W-:Y:S02]  /*5e80*/  CS2R R100, SRZ ;  /* 0x0000000000647805 */ /* 0x000fe4000001ff00 */
[----:B------:R-:W-:Y:S02]  /*5e90*/  CS2R R94, SRZ ;  /* 0x00000000005e7805 */ /* 0x000fe4000001ff00 */
[----:B------:R-:W-:Y:S02]  /*5ea0*/  CS2R R92, SRZ ;  /* 0x00000000005c7805 */ /* 0x000fe4000001ff00 */
[----:B------:R-:W-:Y:S02]  /*5eb0*/  CS2R R86, SRZ ;  /* 0x0000000000567805 */ /* 0x000fe4000001ff00 */
[----:B------:R-:W-:Y:S02]  /*5ec0*/  CS2R R84, SRZ ;  /* 0x0000000000547805 */ /* 0x000fe4000001ff00 */
[----:B------:R-:W-:Y:S02]  /*5ed0*/  CS2R R90, SRZ ;  /* 0x00000000005a7805 */ /* 0x000fe4000001ff00 */
[----:B------:R-:W-:Y:S02]  /*5ee0*/  CS2R R88, SRZ ;  /* 0x0000000000587805 */ /* 0x000fe4000001ff00 */
[----:B------:R-:W-:Y:S04]  /*5ef0*/  @P5 SHF.L.U32 R3, R2, 0x1f, RZ ;  /* 0x0000001f02035819 */ /* 0x000fe800000006ff */
[----:B------:R1:W2:Y:S02]  /*5f00*/  @P5 SYNCS.PHASECHK.TRANS64.TRYWAIT P0, [R0+URZ+0x120], R3 ;  /* 0x00012003000055a7 */ /* 0x0002a400080011ff */
[----:B-1----:R-:W-:Y:S04]  /*5f10*/  SHF.L.U32 R3, R151, 0x1f, RZ ;  /* 0x0000001f97037819 */ /* 0x002fe800000006ff */
[----:B------:R1:W4:Y:S01]  /*5f20*/  SYNCS.PHASECHK.TRANS64.TRYWAIT P3, [R17+URZ+0x170], R3 ;  /* 0x00017003110075a7 */ /* 0x00032200080611ff */
[----:B--2---:R-:W-:Y:S01]  /*5f30*/  @P5 PLOP3.LUT P4, PT, P0, PT, PT, 0x8, 0x80 ;  /* 0x000000000080581c */ /* 0x004fe2000078e170 */
[----:B------:R-:W-:Y:S01]  /*5f40*/  @!UPT UIADD3 URZ, UPT, UPT, URZ, URZ, URZ ;  /* 0x000000fffffff290 */ /* 0x000fe2000fffe0ff */
[----:B-1----:R-:W-:Y:S11]  /*5f50*/  @!P5 BRA `(.L_x_100) ;  /* 0x0000000000a0d947 */ /* 0x002ff60003800000 */
[----:B------:R-:W-:Y:S01]  /*5f60*/  ISETP.NE.U32.AND P0, PT, RZ, UR38, PT ;  /* 0x00000026ff007c0c */ /* 0x000fe2000bf05070 */
[----:B------:R-:W-:Y:S01]  /*5f70*/  BSSY B0, `(.L_x_101) ;  /* 0x000000d000007945 */ /* 0x000fe20003800000 */
[----:B------:R-:W-:Y:S02]  /*5f80*/  FSETP.NEU.AND P1, PT, R83, RZ, PT ;  /* 0x000000ff5300720b */ /* 0x000fe40003f2d000 */
[----:B------:R-:W-:Y:S02]  /*5f90*/  ISETP.NE.AND.EX P0, PT, RZ, UR39, PT, P0 ;  /* 0x00000027ff007c0c */ /* 0x000fe4000bf05300 */
[----:B------:R-:W-:Y:S02]  /*5fa0*/  SEL R5, RZ, 0xffffffff, P1 ;  /* 0xffffffffff057807 */ /* 0x000fe40000800000 */
[----:B------:R-:W-:Y:S02]  /*5fb0*/  LOP3.LUT P1, RZ, R142, 0xff, RZ, 0xc0, !PT ;  /* 0x000000ff8eff7812 */ /* 0x000fe4000782c0ff */
[----:B------:R-:W-:Y:S04]  /*5fc0*/  SEL R4, RZ, 0xffffffff, P0 ;  /* 0xffffffffff047807 */ /* 0x000fe80000000000 */
[----:B------:R-:W-:Y:S01]  /*5fd0*/  @P2 SEL R5, R4, R5, !P1 ;  /* 0x0000000504052207 */ /* 0x000fe20004800000 */
[----:B------:R-:W-:Y:S03]  /*5fe0*/  IMAD.U32 R4, RZ, RZ, UR42 ;  /* 0x0000002aff047e24 */ /* 0x000fe6000f8e00ff */
[----:B------:R-:W-:Y:S01]  /*5ff0*/  LOP3.LUT R5, R5, 0x1, RZ, 0xc0, !PT ;  /* 0x0000000105057812 */ /* 0x000fe200078ec0ff */
[----:B------:R-:W-:Y:S06]  /*6000*/  @!P4 BRA `(.L_x_102) ;  /* 0x00000000000cc947 */ /* 0x000fec0003800000 */
[----:B------:R-:W-:Y:S04]  /*6010*/  SHF.L.U32 R2, R2, 0x1f, RZ ;  /* 0x0000001f02027819 */ /* 0x000fe800000006ff */
[----:B------:R-:W1:Y:S02]  /*6020*/  SYNCS.PHASECHK.TRANS64.TRYWAIT P0, [R0+URZ+0x120], R2 ;  /* 0x00012002000075a7 */ /* 0x000e6400080011ff */
[----:B-1----:R-:W-:Y:S05]  /*6030*/  @!P0 BRA `(.L_x_103) ;  /* 0x0000002c00788947 */ /* 0x002fea0003800000 */
.L_x_102:
[----:B------:R-:W-:Y:S05]  /*6040*/  BSYNC B0 ;  /* 0x0000000000007941 */ /* 0x000fea0003800000 */
.L_x_101:
[----:B------:R-:W-:Y:S02]  /*6050*/  ISETP.NE.U32.AND P0, PT, R5, 0x1, PT ;  /* 0x000000010500780c */ /* 0x000fe40003f05070 */
[----:B------:R-:W-:Y:S02]  /*6060*/  CS2R R90, SRZ ;  /* 0x00000000005a7805 */ /* 0x000fe4000001ff00 */
        /* <DEDUP_REMOVED lines=10> */
[----:B------:R-:W-:Y:S01]  /*6110*/  CS2R R116, SRZ ;  /* 0x0000000000747805 */ /* 0x000fe2000001ff00 */
[----:B-1----:R-:W-:Y:S01]  /*6120*/  @P0 IMAD R0, R4, 0x1c00, R146 ;  /* 0x00001c0004000824 */ /* 0x002fe200078e0292 */
[----:B------:R-:W-:Y:S01]  /*6130*/  CS2R R124, SRZ ;  /* 0x00000000007c7805 */ /* 0x000fe2000001ff00 */
[----:B------:R-:W-:Y:S01]  /*6140*/  IMAD.MOV.U32 R126, RZ, RZ, RZ ;  /* 0x000000ffff7e7224 */ /* 0x000fe200078e00ff */
[----:B------:R-:W-:Y:S05]  /*6150*/  @P0 WARPSYNC.ALL ;  /* 0x0000000000000948 */ /* 0x000fea0003800000 */
[----:B------:R-:W-:Y:S05]  /*6160*/  @P0 LEA R0, R0, UR40, 0x1 ;  /* 0x0000002800000c11 */ /* 0x000fea000f8e08ff */
[----:B------:R1:W2:Y:S04]  /*6170*/  @P0 LDSM.16.M88.4 R88, [R0+0x300] ;  /* 0x000300000058083b */ /* 0x0002a80000000200 */
[----:B------:R1:W1:Y:S04]  /*6180*/  @P0 LDSM.16.M88.4 R84, [R0+0xb00] ;  /* 0x000b00000054083b */ /* 0x0002680000000200 */
[----:B------:R1:W1:Y:S04]  /*6190*/  @P0 LDSM.16.M88.4 R92, [R0+0x1300] ;  /* 0x00130000005c083b */ /* 0x0002680000000200 */
[----:B------:R1:W1:Y:S04]  /*61a0*/  @P0 LDSM.16.M88.4 R100, [R0+0x1b00] ;  /* 0x001b00000064083b */ /* 0x0002680000000200 */
[----:B------:R1:W1:Y:S04]  /*61b0*/  @P0 LDSM.16.M88.4 R108, [R0+0x2300] ;  /* 0x00230000006c083b */ /* 0x0002680000000200 */
[----:B------:R1:W1:Y:S04]  /*61c0*/  @P0 LDSM.16.M88.4 R116, [R0+0x2b00] ;  /* 0x002b00000074083b */ /* 0x0002680000000200 */
[----:B------:R1:W1:Y:S02]  /*61d0*/  @P0 LDSM.16.M88.4 R124, [R0+0x3300] ;  /* 0x00330000007c083b */ /* 0x0002640000000200 */
.L_x_100:
[----:B------:R-:W-:Y:S05]  /*61e0*/  BSYNC B1 ;  /* 0x0000000000017941 */ /* 0x000fea0003800000 */
.L_x_99:
[C---:B------:R-:W-:Y:S04]  /*61f0*/  LEA.HI R2, R81.reuse, R81, RZ, 0x1 ;  /* 0x0000005151027211 */ /* 0x040fe800078f08ff */
[----:B-1----:R-:W-:Y:S02]  /*6200*/  SHF.R.U32.HI R0, RZ, 0x1, R2 ;  /* 0x00000001ff007819 */ /* 0x002fe40000011602 */
[----:B------:R-:W-:Y:S03]  /*6210*/  LOP3.LUT R2, R2, 0xffe, RZ, 0xc0, !PT ;  /* 0x00000ffe02027812 */ /* 0x000fe600078ec0ff */
[----:B------:R-:W-:Y:S02]  /*6220*/  IMAD R0, R0, 0x70, R16 ;  /* 0x0000007000007824 */ /* 0x000fe400078e0210 */
[----:B------:R-:W-:Y:S04]  /*6230*/  IMAD.IADD R2, R81, 0x1, -R2 ;  /* 0x0000000151027824 */ /* 0x000fe800078e0a02 */
[----:B------:R-:W-:Y:S05]  /*6240*/  IMAD R2, R2, 0x100000, R0 ;  /* 0x0010000002027824 */ /* 0x000fea00078e0200 */
[----:B------:R-:W-:Y:S04]  /*6250*/  SHF.R.U32.HI R0, RZ, 0x15, R2 ;  /* 0x00000015ff007819 */ /* 0x000fe80000011602 */
[----:B------:R-:W-:Y:S01]  /*6260*/  LOP3.LUT P0, RZ, R0, 0x3, R147, 0x48, !PT ;  /* 0x0000000300ff7812 */ /* 0x000fe20007804893 */
[----:B------:R-:W-:Y:S01]  /*6270*/  @!UPT UIADD3 URZ, UPT, UPT, URZ, URZ, URZ ;  /* 0x000000fffffff290 */ /* 0x000fe2000fffe0ff */
[----:B----4-:R-:W-:Y:S11]  /*6280*/  @P3 BRA `(.L_x_104) ;  /* 0x0000000000083947 */ /* 0x010ff60003800000 */
[----:B------:R-:W1:Y:S02]  /*6290*/  SYNCS.PHASECHK.TRANS64.TRYWAIT P1, [R17+URZ+0x170], R3 ;  /* 0x00017003110075a7 */ /* 0x000e6400080211ff */
[----:B-1----:R-:W-:Y:S05]  /*62a0*/  @!P1 BRA `(.L_x_105) ;  /* 0x0000002800f09947 */ /* 0x002fea0003800000 */
.L_x_104:
[----:B------:R-:W-:Y:S05]  /*62b0*/  @!P0 BRA `(.L_x_106) ;  /* 0x0000000000408947 */ /* 0x000fea0003800000 */
[----:B------:R-:W4:Y:S01]  /*62c0*/  LDCU.64 UR8, c[0x4][0x70] ;  /* 0x01000e00ff0877ac */ /* 0x000f220008000a00 */
[----:B------:R-:W-:Y:S01]  /*62d0*/  MOV R15, 0x0 ;  /* 0x00000000000f7802 */ /* 0x000fe20000000f00 */
[----:B------:R-:W-:Y:S02]  /*62e0*/  HFMA2 R12, -RZ, RZ, 0, 5.9604644775390625e-08 ;  /* 0x00000001ff0c7431 */ /* 0x000fe400000001ff */
[----:B------:R-:W-:Y:S02]  /*62f0*/  IMAD.MOV.U32 R8, RZ, RZ, 0x192 ;  /* 0x00000192ff087424 */ /* 0x000fe400078e00ff */
[----:B------:R-:W-:Y:S01]  /*6300*/  IMAD.MOV.U32 R13, RZ, RZ, RZ ;  /* 0x000000ffff0d7224 */ /* 0x000fe200078e00ff */
[----:B------:R-:W5:Y:S01]  /*6310*/  LDCU.64 UR6, c[0x4][0x78] ;  /* 0x01000f00ff0677ac */ /* 0x000f620008000a00 */
[----:B------:R-:W1:Y:S01]  /*6320*/  LDC.64 R14, c[0x4][R15] ;  /* 0x010000000f0e7b82 */ /* 0x000e620000000a00 */
[----:B------:R-:W2:Y:S01]  /*6330*/  LDCU.64 UR4, c[0x4][0x10] ;  /* 0x01000200ff0477ac */ /* 0x000ea20008000a00 */
[----:B----4-:R-:W-:Y:S01]  /*6340*/  MOV R5, UR9 ;  /* 0x0000000900057c02 */ /* 0x010fe20008000f00 */
[----:B------:R-:W-:Y:S01]  /*6350*/  IMAD.U32 R4, RZ, RZ, UR8 ;  /* 0x00000008ff047e24 */ /* 0x000fe2000f8e00ff */
[----:B-----5:R-:W-:Y:S01]  /*6360*/  MOV R7, UR7 ;  /* 0x0000000700077c02 */ /* 0x020fe20008000f00 */
[----:B------:R-:W-:Y:S01]  /*6370*/  IMAD.U32 R6, RZ, RZ, UR6 ;  /* 0x00000006ff067e24 */ /* 0x000fe2000f8e00ff */
[----:B--2---:R-:W-:Y:S01]  /*6380*/  MOV R11, UR5 ;  /* 0x00000005000b7c02 */ /* 0x004fe20008000f00 */
[----:B------:R-:W-:Y:S02]  /*6390*/  IMAD.U32 R10, RZ, RZ, UR4 ;  /* 0x00000004ff0a7e24 */ /* 0x000fe4000f8e00ff */
[----:B------:R-:W-:Y:S07]  /*63a0*/  LEPC R20, `(.L_x_106) ;  /* 0x000000001014794e */ /* 0x000fee0000000000 */
[----:B-1-3--:R-:W-:Y:S05]  /*63b0*/  CALL.ABS.NOINC R14 ;  /* 0x000000000e007343 */ /* 0x00afea0003c00000 */
.L_x_106:
[----:B------:R-:W-:Y:S05]  /*63c0*/  WARPSYNC.ALL ;  /* 0x0000000000007948 */ /* 0x000fea0003800000 */
[C---:B------:R-:W-:Y:S01]  /*63d0*/  R2UR UR4, R2.reuse ;  /* 0x00000000020472ca */ /* 0x040fe200000e0000 */
[----:B------:R-:W-:Y:S05]  /*63e0*/  VIADD R0, R2, 0x10 ;  /* 0x0000001002007836 */ /* 0x000fea0000000000 */
[----:B------:R-:W-:Y:S04]  /*63f0*/  SHF.R.U32.HI R0, RZ, 0x15, R0 ;  /* 0x00000015ff007819 */ /* 0x000fe80000011600 */
[----:B------:R-:W-:Y:S03]  /*6400*/  LOP3.LUT P0, RZ, R0, 0x3, R147, 0x48, !PT ;  /* 0x0000000300ff7812 */ /* 0x000fe60007804893 */
[----:B------:R-:W4:Y:S10]  /*6410*/  LDTM.16dp256bit.x2 R64, tmem[UR4] ;  /* 0x00000004004079ee */ /* 0x000f3400080a0000 */
[----:B----4-:R-:W-:Y:S05]  /*6420*/  @!P0 BRA `(.L_x_107) ;  /* 0x0000000000408947 */ /* 0x010fea0003800000 */
        /* <DEDUP_REMOVED lines=16> */
.L_x_107:
[----:B------:R-:W-:Y:S05]  /*6530*/  WARPSYNC.ALL ;  /* 0x0000000000007948 */ /* 0x000fea0003800000 */
[C---:B------:R-:W-:Y:S01]  /*6540*/  R2UR UR4, R2.reuse ;  /* 0x00000000020472ca */ /* 0x040fe200000e0000 */
[----:B------:R-:W-:Y:S05]  /*6550*/  VIADD R0, R2, 0x20 ;  /* 0x0000002002007836 */ /* 0x000fea0000000000 */
[----:B------:R-:W-:Y:S04]  /*6560*/  SHF.R.U32.HI R0, RZ, 0x15, R0 ;  /* 0x00000015ff007819 */ /* 0x000fe80000011600 */
[----:B------:R-:W-:Y:S03]  /*6570*/  LOP3.LUT P0, RZ, R0, 0x3, R147, 0x48, !PT ;  /* 0x0000000300ff7812 */ /* 0x000fe60007804893 */
[----:B------:R-:W4:Y:S10]  /*6580*/  LDTM.16dp256bit.x2 R56, tmem[UR4+0x10] ;  /* 0x00001004003879ee */ /* 0x000f3400080a0000 */
        /* <DEDUP_REMOVED lines=17> */
.L_x_108:
        /* <DEDUP_REMOVED lines=23> */
.L_x_109:
        /* <DEDUP_REMOVED lines=23> */
.L_x_110:
        /* <DEDUP_REMOVED lines=23> */
.L_x_111:
        /* <DEDUP_REMOVED lines=23> */
.L_x_112:
[----:B------:R-:W-:Y:S01]  /*6c60*/  ISETP.NE.AND P0, PT, R153, RZ, PT ;  /* 0x000000ff9900720c */ /* 0x000fe20003f05270 */
[----:B------:R-:W-:Y:S05]  /*6c70*/  WARPSYNC.ALL ;  /* 0x0000000000007948 */ /* 0x000fea0003800000 */
[----:B------:R-:W-:Y:S01]  /*6c80*/  R2UR UR4, R2 ;  /* 0x00000000020472ca */ /* 0x000fe200000e0000 */
[----:B---3--:R-:W-:Y:S01]  /*6c90*/  FMUL R0, R82, R64 ;  /* 0x0000004052007220 */ /* 0x008fe20000400000 */
[----:B--2---:R-:W-:Y:S01]  /*6ca0*/  SHF.L.U32 R64, R88, 0x10, RZ ;  /* 0x0000001058407819 */ /* 0x004fe200000006ff */
[----:B------:R-:W-:Y:S01]  /*6cb0*/  FMUL R2, R82, R65 ;  /* 0x0000004152027220 */ /* 0x000fe20000400000 */
[----:B------:R-:W-:Y:S01]  /*6cc0*/  LOP3.LUT R65, R88, 0xffff0000, RZ, 0xc0, !PT ;  /* 0xffff000058417812 */ /* 0x000fe200078ec0ff */
[----:B-1----:R-:W-:Y:S01]  /*6cd0*/  FMUL R3, R82, R66 ;  /* 0x0000004252037220 */ /* 0x002fe20000400000 */
[----:B------:R-:W-:Y:S01]  /*6ce0*/  SHF.L.U32 R66, R89, 0x10, RZ ;  /* 0x0000001059427819 */ /* 0x000fe200000006ff */
[----:B------:R-:W-:Y:S01]  /*6cf0*/  FFMA R0, R83, R64, R0 ;  /* 0x0000004053007223 */ /* 0x000fe20000000000 */
[----:B------:R-:W-:Y:S01]  /*6d00*/  R2UR UR5, R17 ;  /* 0x00000000110572ca */ /* 0x000fe200000e0000 */
[----:B------:R-:W-:Y:S01]  /*6d10*/  FFMA R2, R83, R65, R2 ;  /* 0x0000004153027223 */ /* 0x000fe20000000002 */
[----:B------:R-:W-:Y:S01]  /*6d20*/  SHF.L.U32 R88, R93, 0x10, RZ ;  /* 0x000000105d587819 */ /* 0x000fe200000006ff */
[----:B------:R-:W-:Y:S01]  /*6d30*/  FFMA R3, R83, R66, R3 ;  /* 0x0000004253037223 */ /* 0x000fe20000000003 */
[C---:B------:R-:W-:Y:S01]  /*6d40*/  SHF.L.U32 R96, R101.reuse, 0x10, RZ ;  /* 0x0000001065607819 */ /* 0x040fe200000006ff */
[----:B------:R-:W1:Y:S01]  /*6d50*/  LDTM.16dp256bit.x2 R4, tmem[UR4+0x60] ;  /* 0x00006004000479ee */ /* 0x000e6200080a0000 */
[----:B------:R-:W-:Y:S01]  /*6d60*/  LOP3.LUT R97, R101, 0xffff0000, RZ, 0xc0, !PT ;  /* 0xffff000065617812 */ /* 0x000fe200078ec0ff */
[----:B------:R-:W-:Y:S01]  /*6d70*/  NOP ;  /* 0x0000000000007918 */ /* 0x000fe20000000000 */
[----:B------:R-:W-:Y:S01]  /*6d80*/  SHF.L.U32 R98, R102, 0x10, RZ ;  /* 0x0000001066627819 */ /* 0x000fe200000006ff */
[C---:B------:R-:W-:Y:S01]  /*6d90*/  FMUL R12, R82.reuse, R67 ;  /* 0x00000043520c7220 */ /* 0x040fe20000400000 */
[----:B------:R-:W-:Y:S01]  /*6da0*/  LOP3.LUT R67, R89, 0xffff0000, RZ, 0xc0, !PT ;  /* 0xffff000059437812 */ /* 0x000fe200078ec0ff */
[----:B------:R-:W-:Y:S01]  /*6db0*/  FMUL R13, R82, R68 ;  /* 0x00000044520d7220 */ /* 0x000fe20000400000 */
[----:B------:R-:W-:Y:S01]  /*6dc0*/  SHF.L.U32 R68, R90, 0x10, RZ ;  /* 0x000000105a447819 */ /* 0x000fe200000006ff */
[----:B------:R-:W-:Y:S01]  /*6dd0*/  UIADD3 UR5, UPT, UPT, UR5, 0x190, URZ ;  /* 0x0000019005057890 */ /* 0x000fe2000fffe0ff */
[----:B------:R-:W-:Y:S01]  /*6de0*/  LOP3.LUT R89, R93, 0xffff0000, RZ, 0xc0, !PT ;  /* 0xffff00005d597812 */ /* 0x000fe200078ec0ff */
[----:B------:R-:W-:Y:S01]  /*6df0*/  FFMA R12, R83, R67, R12 ;  /* 0x00000043530c7223 */ /* 0x000fe2000000000c */
[----:B------:R-:W-:Y:S01]  /*6e00*/  LOP3.LUT R93, R95, 0xffff0000, RZ, 0xc0, !PT ;  /* 0xffff00005f5d7812 */ /* 0x000fe200078ec0ff */
[----:B------:R-:W-:Y:S01]  /*6e10*/  UPRMT UR5, UR37, 0x654, UR5 ;  /* 0x0000065425057896 */ /* 0x000fe20008000005 */
[----:B------:R-:W-:Y:S01]  /*6e20*/  LOP3.LUT R99, R102, 0xffff0000, RZ, 0xc0, !PT ;  /* 0xffff000066637812 */ /* 0x000fe200078ec0ff */
[----:B------:R-:W-:Y:S01]  /*6e30*/  FFMA R13, R83, R68, R13 ;  /* 0x00000044530d7223 */ /* 0x000fe2000000000d */
[----:B------:R-:W-:Y:S01]  /*6e40*/  F2FP.BF16.F32.PACK_AB R64, R2, R0 ;  /* 0x000000000240723e */ /* 0x000fe200000010ff */
[----:B------:R-:W-:Y:S01]  /*6e50*/  FMUL R14, R82, R69 ;  /* 0x00000045520e7220 */ /* 0x000fe20000400000 */
[----:B------:R-:W-:Y:S01]  /*6e60*/  LOP3.LUT R69, R90, 0xffff0000, RZ, 0xc0, !PT ;  /* 0xffff00005a457812 */ /* 0x000fe200078ec0ff */
[C---:B------:R-:W-:Y:S01]  /*6e70*/  FMUL R15, R82.reuse, R70 ;  /* 0x00000046520f7220 */ /* 0x040fe20000400000 */
[C---:B------:R-:W-:Y:S01]  /*6e80*/  SHF.L.U32 R70, R91.reuse, 0x10, RZ ;  /* 0x000000105b467819 */ /* 0x040fe200000006ff */
[----:B------:R-:W-:Y:S01]  /*6e90*/  FMUL R17, R82, R71 ;  /* 0x0000004752117220 */ /* 0x000fe20000400000 */
[----:B------:R-:W-:Y:S01]  /*6ea0*/  LOP3.LUT R71, R91, 0xffff0000, RZ, 0xc0, !PT ;  /* 0xffff00005b477812 */ /* 0x000fe200078ec0ff */
[----:B-1----:R-:W-:Y:S01]  /*6eb0*/  SYNCS.ARRIVE.TRANS64.RED.A1T0 RZ, [UR5], RZ ;  /* 0x000000ffffff79a7 */ /* 0x002fe20008100405 */
[C---:B------:R-:W-:Y:S01]  /*6ec0*/  SHF.L.U32 R90, R94.reuse, 0x10, RZ ;  /* 0x000000105e5a7819 */ /* 0x040fe200000006ff */
[C---:B------:R-:W-:Y:S01]  /*6ed0*/  FFMA R14, R83.reuse, R69, R14 ;  /* 0x00000045530e7223 */ /* 0x040fe2000000000e */
[----:B------:R-:W-:Y:S01]  /*6ee0*/  LOP3.LUT R91, R94, 0xffff0000, RZ, 0xc0, !PT ;  /* 0xffff00005e5b7812 */ /* 0x000fe200078ec0ff */
[C---:B------:R-:W-:Y:S01]  /*6ef0*/  FFMA R15, R83.reuse, R70, R15 ;  /* 0x00000046530f7223 */ /* 0x040fe2000000000f */
[----:B------:R-:W-:Y:S01]  /*6f00*/  SHF.L.U32 R94, R100, 0x10, RZ ;  /* 0x00000010645e7819 */ /* 0x000fe200000006ff */
[----:B------:R-:W-:Y:S01]  /*6f10*/  FFMA R17, R83, R71, R17 ;  /* 0x0000004753117223 */ /* 0x000fe20000000011 */
[----:B------:R-:W-:Y:S01]  /*6f20*/  LOP3.LUT R101, R103, 0xffff0000, RZ, 0xc0, !PT ;  /* 0xffff000067657812 */ /* 0x000fe200078ec0ff */
[----:B------:R-:W-:Y:S01]  /*6f30*/  FMUL R20, R82, R58 ;  /* 0x0000003a52147220 */ /* 0x000fe20000400000 */
[----:B------:R-:W-:Y:S01]  /*6f40*/  SHF.L.U32 R58, R84, 0x10, RZ ;  /* 0x00000010543a7819 */ /* 0x000fe200000006ff */
[----:B------:R-:W-:Y:S01]  /*6f50*/  FMUL R21, R82, R59 ;  /* 0x0000003b52157220 */ /* 0x000fe20000400000 */
[----:B------:R-:W-:Y:S01]  /*6f60*/  LOP3.LUT R59, R84, 0xffff0000, RZ, 0xc0, !PT ;  /* 0xffff0000543b7812 */ /* 0x000fe200078ec0ff */
[C---:B------:R-:W-:Y:S01]  /*6f70*/  FMUL R18, R82.reuse, R56 ;  /* 0x0000003852127220 */ /* 0x040fe20000400000 */
[----:B------:R-:W-:Y:S01]  /*6f80*/  SHF.L.U32 R84, R87, 0x10, RZ ;  /* 0x0000001057547819 */ /* 0x000fe200000006ff */
[C---:B------:R-:W-:Y:S01]  /*6f90*/  FMUL R22, R82.reuse, R60 ;  /* 0x0000003c52167220 */ /* 0x040fe20000400000 */
[----:B------:R-:W-:Y:S01]  /*6fa0*/  SHF.L.U32 R60, R85, 0x10, RZ ;  /* 0x00000010553c7819 */ /* 0x000fe200000006ff */
[----:B------:R-:W-:Y:S01]  /*6fb0*/  FFMA R18, R83, R58, R18 ;  /* 0x0000003a53127223 */ /* 0x000fe20000000012 */
[----:B------:R-:W-:Y:S01]  /*6fc0*/  MOV R0, UR42 ;  /* 0x0000002a00007c02 */ /* 0x000fe20008000f00 */
[----:B------:R-:W-:Y:S01]  /*6fd0*/  FMUL R19, R82, R57 ;  /* 0x0000003952137220 */ /* 0x000fe20000400000 */
[----:B------:R-:W-:Y:S01]  /*6fe0*/  SHF.L.U32 R102, R108, 0x10, RZ ;  /* 0x000000106c667819 */ /* 0x000fe200000006ff */
[----:B------:R-:W-:Y:S01]  /*6ff0*/  FMUL R23, R82, R61 ;  /* 0x0000003d52177220 */ /* 0x000fe20000400000 */
[----:B------:R-:W-:Y:S01]  /*7000*/  LOP3.LUT R61, R85, 0xffff0000, RZ, 0xc0, !PT ;  /* 0xffff0000553d7812 */ /* 0x000fe200078ec0ff */
[----:B------:R-:W-:Y:S01]  /*7010*/  FFMA R19, R83, R59, R19 ;  /* 0x0000003b53137223 */ /* 0x000fe20000000013 */
[----:B------:R-:W-:Y:S01]  /*7020*/  LOP3.LUT R85, R87, 0xffff0000, RZ, 0xc0, !PT ;  /* 0xffff000057557812 */ /* 0x000fe200078ec0ff */
[C---:B------:R-:W-:Y:S01]  /*7030*/  FFMA R20, R83.reuse, R60, R20 ;  /* 0x0000003c53147223 */ /* 0x040fe20000000014 */
[----:B------:R-:W-:Y:S01]  /*7040*/  LOP3.LUT R87, R92, 0xffff0000, RZ, 0xc0, !PT ;  /* 0xffff00005c577812 */ /* 0x000fe200078ec0ff */
[----:B------:R-:W-:Y:S01]  /*7050*/  FFMA R21, R83, R61, R21 ;  /* 0x0000003d53157223 */ /* 0x000fe20000000015 */
[C---:B------:R-:W-:Y:S01]  /*7060*/  SHF.L.U32 R104, R109.reuse, 0x10, RZ ;  /* 0x000000106d687819 */ /* 0x040fe200000006ff */
[----:B------:R-:W-:Y:S01]  /*7070*/  IMAD R0, R0, 0x1c00, R146 ;  /* 0x00001c0000007824 */ /* 0x000fe200078e0292 */
[----:B------:R-:W-:Y:S01]  /*7080*/  LOP3.LUT R105, R109, 0xffff0000, RZ, 0xc0, !PT ;  /* 0xffff00006d697812 */ /* 0x000fe200078ec0ff */
[----:B------:R-:W-:Y:S01]  /*7090*/  FMUL R56, R82, R62 ;  /* 0x0000003e52387220 */ /* 0x000fe20000400000 */
[----:B------:R-:W-:Y:S01]  /*70a0*/  SHF.L.U32 R62, R86, 0x10, RZ ;  /* 0x00000010563e7819 */ /* 0x000fe200000006ff */
[----:B------:R-:W-:Y:S01]  /*70b0*/  FMUL R57, R82, R63 ;  /* 0x0000003f52397220 */ /* 0x000fe20000400000 */
[----:B------:R-:W-:Y:S01]  /*70c0*/  LOP3.LUT R63, R86, 0xffff0000, RZ, 0xc0, !PT ;  /* 0xffff0000563f7812 */ /* 0x000fe200078ec0ff */
[----:B------:R-:W-:Y:S01]  /*70d0*/  FMUL R48, R82, R48 ;  /* 0x0000003052307220 */ /* 0x000fe20000400000 */
[----:B------:R-:W-:Y:S01]  /*70e0*/  SHF.L.U32 R86, R92, 0x10, RZ ;  /* 0x000000105c567819 */ /* 0x000fe200000006ff */
[----:B------:R-:W-:Y:S01]  /*70f0*/  FFMA R22, R83, R62, R22 ;  /* 0x0000003e53167223 */ /* 0x000fe20000000016 */
[----:B------:R-:W-:Y:S01]  /*7100*/  SHF.L.U32 R92, R95, 0x10, RZ ;  /* 0x000000105f5c7819 */ /* 0x000fe200000006ff */
[----:B------:R-:W-:Y:S01]  /*7110*/  FFMA R23, R83, R63, R23 ;  /* 0x0000003f53177223 */ /* 0x000fe20000000017 */
[----:B------:R-:W-:Y:S01]  /*7120*/  LOP3.LUT R95, R100, 0xffff0000, RZ, 0xc0, !PT ;  /* 0xffff0000645f7812 */ /* 0x000fe200078ec0ff */
[----:B------:R-:W-:Y:S01]  /*7130*/  FMUL R49, R82, R49 ;  /* 0x0000003152317220 */ /* 0x000fe20000400000 */
[----:B------:R-:W-:Y:S01]  /*7140*/  SHF.L.U32 R100, R103, 0x10, RZ ;  /* 0x0000001067647819 */ /* 0x000fe200000006ff */
[C---:B------:R-:W-:Y:S01]  /*7150*/  FFMA R56, R83.reuse, R84, R56 ;  /* 0x0000005453387223 */ /* 0x040fe20000000038 */
[----:B------:R-:W-:Y:S01]  /*7160*/  LOP3.LUT R103, R108, 0xffff0000, RZ, 0xc0, !PT ;  /* 0xffff00006c677812 */ /* 0x000fe200078ec0ff */
[----:B------:R-:W-:Y:S01]  /*7170*/  FMUL R50, R82, R50 ;  /* 0x0000003252327220 */ /* 0x000fe20000400000 */
[C---:B------:R-:W-:Y:S01]  /*7180*/  SHF.L.U32 R106, R110.reuse, 0x10, RZ ;  /* 0x000000106e6a7819 */ /* 0x040fe200000006ff */
[----:B------:R-:W-:Y:S01]  /*7190*/  FFMA R57, R83, R85, R57 ;  /* 0x0000005553397223 */ /* 0x000fe20000000039 */
[----:B------:R-:W-:Y:S01]  /*71a0*/  LOP3.LUT R107, R110, 0xffff0000, RZ, 0xc0, !PT ;  /* 0xffff00006e6b7812 */ /* 0x000fe200078ec0ff */
[C---:B------:R-:W-:Y:S01]  /*71b0*/  FMUL R51, R82.reuse, R51 ;  /* 0x0000003352337220 */ /* 0x040fe20000400000 */
[----:B------:R-:W-:Y:S01]  /*71c0*/  SHF.L.U32 R108, R111, 0x10, RZ ;  /* 0x000000106f6c7819 */ /* 0x000fe200000006ff */
[----:B------:R-:W-:Y:S01]  /*71d0*/  FFMA R48, R83, R86, R48 ;  /* 0x0000005653307223 */ /* 0x000fe20000000030 */
[----:B------:R-:W-:Y:S01]  /*71e0*/  LOP3.LUT R109, R111, 0xffff0000, RZ, 0xc0, !PT ;  /* 0xffff00006f6d7812 */ /* 0x000fe200078ec0ff */
[----:B------:R-:W-:Y:S01]  /*71f0*/  FMUL R52, R82, R52 ;  /* 0x0000003452347220 */ /* 0x000fe20000400000 */
[C---:B------:R-:W-:Y:S01]  /*7200*/  SHF.L.U32 R110, R116.reuse, 0x10, RZ ;  /* 0x00000010746e7819 */ /* 0x040fe200000006ff */
[C---:B------:R-:W-:Y:S01]  /*7210*/  FFMA R49, R83.reuse, R87, R49 ;  /* 0x0000005753317223 */ /* 0x040fe20000000031 */
[----:B------:R-:W-:Y:S01]  /*7220*/  LOP3.LUT R111, R116, 0xffff0000, RZ, 0xc0, !PT ;  /* 0xffff0000746f7812 */ /* 0x000fe200078ec0ff */
[----:B------:R-:W-:Y:S01]  /*7230*/  FMUL R53, R82, R53 ;  /* 0x0000003552357220 */ /* 0x000fe20000400000 */
[----:B------:R-:W-:Y:S01]  /*7240*/  F2FP.BF16.F32.PACK_AB R65, R12, R3 ;  /* 0x000000030c41723e */ /* 0x000fe200000010ff */
[----:B------:R-:W-:Y:S01]  /*7250*/  FFMA R50, R83, R88, R50 ;  /* 0x0000005853327223 */ /* 0x000fe20000000032 */
[----:B------:R-:W-:Y:S01]  /*7260*/  F2FP.BF16.F32.PACK_AB R66, R14, R13 ;  /* 0x0000000d0e42723e */ /* 0x000fe200000010ff */
[----:B------:R-:W-:Y:S01]  /*7270*/  FMUL R54, R82, R54 ;  /* 0x0000003652367220 */ /* 0x000fe20000400000 */
[----:B------:R-:W-:Y:S01]  /*7280*/  F2FP.BF16.F32.PACK_AB R67, R17, R15 ;  /* 0x0000000f1143723e */ /* 0x000fe200000010ff */
[----:B------:R-:W-:Y:S01]  /*7290*/  FFMA R51, R83, R89, R51 ;  /* 0x0000005953337223 */ /* 0x000fe20000000033 */
[----:B------:R-:W-:Y:S01]  /*72a0*/  LEA R0, R0, UR40, 0x1 ;  /* 0x0000002800007c11 */ /* 0x000fe2000f8e08ff */
[C---:B------:R-:W-:Y:S01]  /*72b0*/  FMUL R55, R82.reuse, R55 ;  /* 0x0000003752377220 */ /* 0x040fe20000400000 */
[----:B------:R-:W-:Y:S01]  /*72c0*/  SHF.L.U32 R112, R117, 0x10, RZ ;  /* 0x0000001075707819 */ /* 0x000fe200000006ff */
[----:B------:R-:W-:Y:S01]  /*72d0*/  FFMA R52, R83, R90, R52 ;  /* 0x0000005a53347223 */ /* 0x000fe20000000034 */
[----:B------:R-:W-:Y:S01]  /*72e0*/  LOP3.LUT R113, R117, 0xffff0000, RZ, 0xc0, !PT ;  /* 0xffff000075717812 */ /* 0x000fe200078ec0ff */
[----:B------:R-:W-:Y:S01]  /*72f0*/  FMUL R40, R82, R40 ;  /* 0x0000002852287220 */ /* 0x000fe20000400000 */
[C---:B------:R-:W-:Y:S01]  /*7300*/  SHF.L.U32 R114, R118.reuse, 0x10, RZ ;  /* 0x0000001076727819 */ /* 0x040fe200000006ff */
[----:B------:R-:W-:Y:S01]  /*7310*/  FFMA R53, R83, R91, R53 ;  /* 0x0000005b53357223 */ /* 0x000fe20000000035 */
[----:B------:R-:W-:Y:S01]  /*7320*/  LOP3.LUT R115, R118, 0xffff0000, RZ, 0xc0, !PT ;  /* 0xffff000076737812 */ /* 0x000fe200078ec0ff */
[C---:B------:R-:W-:Y:S01]  /*7330*/  FMUL R41, R82.reuse, R41 ;  /* 0x0000002952297220 */ /* 0x040fe20000400000 */
[----:B------:R-:W-:Y:S01]  /*7340*/  F2FP.BF16.F32.PACK_AB R12, R19, R18 ;  /* 0x00000012130c723e */ /* 0x000fe200000010ff */
[----:B------:R-:W-:Y:S01]  /*7350*/  FFMA R54, R83, R92, R54 ;  /* 0x0000005c53367223 */ /* 0x000fe20000000036 */
[----:B------:R-:W-:Y:S01]  /*7360*/  F2FP.BF16.F32.PACK_AB R13, R21, R20 ;  /* 0x00000014150d723e */ /* 0x000fe200000010ff */
[C---:B------:R-:W-:Y:S01]  /*7370*/  FMUL R42, R82.reuse, R42 ;  /* 0x0000002a522a7220 */ /* 0x040fe20000400000 */
[----:B------:R-:W-:Y:S01]  /*7380*/  F2FP.BF16.F32.PACK_AB R14, R23, R22 ;  /* 0x00000016170e723e */ /* 0x000fe200000010ff */
[----:B------:R1:W-:Y:S01]  /*7390*/  STSM.16.M88.4 [R0+0x300], R64 ;  /* 0x0003004000007844 */ /* 0x0003e20000000200 */
[----:B------:R-:W-:Y:S01]  /*73a0*/  F2FP.BF16.F32.PACK_AB R15, R57, R56 ;  /* 0x00000038390f723e */ /* 0x000fe200000010ff */
[----:B------:R-:W-:Y:S01]  /*73b0*/  FFMA R55, R83, R93, R55 ;  /* 0x0000005d53377223 */ /* 0x000fe20000000037 */
[----:B------:R-:W-:Y:S01]  /*73c0*/  F2FP.BF16.F32.PACK_AB R48, R49, R48 ;  /* 0x000000303130723e */ /* 0x000fe200000010ff */
[----:B------:R-:W-:Y:S01]  /*73d0*/  FFMA R40, R83, R94, R40 ;  /* 0x0000005e53287223 */ /* 0x000fe20000000028 */
[----:B------:R-:W-:Y:S03]  /*73e0*/  F2FP.BF16.F32.PACK_AB R49, R51, R50 ;  /* 0x000000323331723e */ /* 0x000fe600000010ff */
[----:B------:R1:W-:Y:S01]  /*73f0*/  STSM.16.M88.4 [R0+0xb00], R12 ;  /* 0x000b000c00007844 */ /* 0x0003e20000000200 */
[----:B------:R-:W-:Y:S01]  /*7400*/  F2FP.BF16.F32.PACK_AB R50, R53, R52 ;  /* 0x000000343532723e */ /* 0x000fe200000010ff */
[----:B------:R-:W-:Y:S01]  /*7410*/  FFMA R41, R83, R95, R41 ;  /* 0x0000005f53297223 */ /* 0x000fe20000000029 */
[----:B------:R-:W-:Y:S01]  /*7420*/  F2FP.BF16.F32.PACK_AB R51, R55, R54 ;  /* 0x000000363733723e */ /* 0x000fe200000010ff */
[----:B------:R-:W-:Y:S01]  /*7430*/  FFMA R42, R83, R96, R42 ;  /* 0x00000060532a7223 */ /* 0x000fe2000000002a */
[C---:B------:R-:W-:Y:S01]  /*7440*/  FMUL R43, R82.reuse, R43 ;  /* 0x0000002b522b7220 */ /* 0x040fe20000400000 */
[C---:B------:R-:W-:Y:S01]  /*7450*/  FMUL R44, R82.reuse, R44 ;  /* 0x0000002c522c7220 */ /* 0x040fe20000400000 */
[----:B------:R-:W-:Y:S01]  /*7460*/  F2FP.BF16.F32.PACK_AB R40, R41, R40 ;  /* 0x000000282928723e */ /* 0x000fe200000010ff */
[----:B------:R1:W-:Y:S01]  /*7470*/  STSM.16.M88.4 [R0+0x1300], R48 ;  /* 0x0013003000007844 */ /* 0x0003e20000000200 */
[C---:B------:R-:W-:Y:S01]  /*7480*/  FFMA R43, R83.reuse, R97, R43 ;  /* 0x00000061532b7223 */ /* 0x040fe2000000002b */
[----:B------:R-:W-:Y:S01]  /*7490*/  FFMA R44, R83, R98, R44 ;  /* 0x00000062532c7223 */ /* 0x000fe2000000002c */
[C---:B------:R-:W-:Y:S01]  /*74a0*/  FMUL R45, R82.reuse, R45 ;  /* 0x0000002d522d7220 */ /* 0x040fe20000400000 */
[C---:B------:R-:W-:Y:S01]  /*74b0*/  FMUL R46, R82.reuse, R46 ;  /* 0x0000002e522e7220 */ /* 0x040fe20000400000 */
[C---:B------:R-:W-:Y:S01]  /*74c0*/  FMUL R47, R82.reuse, R47 ;  /* 0x0000002f522f7220 */ /* 0x040fe20000400000 */
[----:B------:R-:W-:Y:S01]  /*74d0*/  F2FP.BF16.F32.PACK_AB R41, R43, R42 ;  /* 0x0000002a2b29723e */ /* 0x000fe200000010ff */
[C---:B------:R-:W-:Y:S01]  /*74e0*/  FFMA R45, R83.reuse, R99, R45 ;  /* 0x00000063532d7223 */ /* 0x040fe2000000002d */
[C---:B------:R-:W-:Y:S01]  /*74f0*/  FFMA R46, R83.reuse, R100, R46 ;  /* 0x00000064532e7223 */ /* 0x040fe2000000002e */
[----:B------:R-:W-:Y:S01]  /*7500*/  FFMA R47, R83, R101, R47 ;  /* 0x00000065532f7223 */ /* 0x000fe2000000002f */
[C---:B------:R-:W-:Y:S01]  /*7510*/  FMUL R32, R82.reuse, R32 ;  /* 0x0000002052207220 */ /* 0x040fe20000400000 */
[----:B------:R-:W-:Y:S01]  /*7520*/  SHF.L.U32 R116, R119, 0x10, RZ ;  /* 0x0000001077747819 */ /* 0x000fe200000006ff */
[C---:B------:R-:W-:Y:S01]  /*7530*/  FMUL R33, R82.reuse, R33 ;  /* 0x0000002152217220 */ /* 0x040fe20000400000 */
[----:B------:R-:W-:Y:S01]  /*7540*/  F2FP.BF16.F32.PACK_AB R42, R45, R44 ;  /* 0x0000002c2d2a723e */ /* 0x000fe200000010ff */
[----:B------:R-:W-:Y:S01]  /*7550*/  FFMA R32, R83, R102, R32 ;  /* 0x0000006653207223 */ /* 0x000fe20000000020 */
[----:B------:R-:W-:Y:S01]  /*7560*/  F2FP.BF16.F32.PACK_AB R43, R47, R46 ;  /* 0x0000002e2f2b723e */ /* 0x000fe200000010ff */
[----:B------:R-:W-:Y:S01]  /*7570*/  FFMA R33, R83, R103, R33 ;  /* 0x0000006753217223 */ /* 0x000fe20000000021 */
[C---:B------:R-:W-:Y:S01]  /*7580*/  FMUL R34, R82.reuse, R34 ;  /* 0x0000002252227220 */ /* 0x040fe20000400000 */
[C---:B------:R-:W-:Y:S01]  /*7590*/  FMUL R35, R82.reuse, R35 ;  /* 0x0000002352237220 */ /* 0x040fe20000400000 */
[C---:B------:R-:W-:Y:S01]  /*75a0*/  FMUL R36, R82.reuse, R36 ;  /* 0x0000002452247220 */ /* 0x040fe20000400000 */
[----:B------:R-:W-:Y:S01]  /*75b0*/  LOP3.LUT R117, R119, 0xffff0000, RZ, 0xc0, !PT ;  /* 0xffff000077757812 */ /* 0x000fe200078ec0ff */
[----:B------:R1:W-:Y:S01]  /*75c0*/  STSM.16.M88.4 [R0+0x1b00], R40 ;  /* 0x001b002800007844 */ /* 0x0003e20000000200 */
[----:B------:R-:W-:Y:S01]  /*75d0*/  F2FP.BF16.F32.PACK_AB R32, R33, R32 ;  /* 0x000000202120723e */ /* 0x000fe200000010ff */
[C---:B------:R-:W-:Y:S01]  /*75e0*/  FFMA R34, R83.reuse, R104, R34 ;  /* 0x0000006853227223 */ /* 0x040fe20000000022 */
[C---:B------:R-:W-:Y:S01]  /*75f0*/  FFMA R35, R83.reuse, R105, R35 ;  /* 0x0000006953237223 */ /* 0x040fe20000000023 */
[----:B------:R-:W-:Y:S01]  /*7600*/  FFMA R36, R83, R106, R36 ;  /* 0x0000006a53247223 */ /* 0x000fe20000000024 */
[----:B------:R-:W-:Y:S01]  /*7610*/  FMUL R37, R82, R37 ;  /* 0x0000002552257220 */ /* 0x000fe20000400000 */
[----:B------:R-:W-:Y:S01]  /*7620*/  SHF.L.U32 R118, R124, 0x10, RZ ;  /* 0x000000107c767819 */ /* 0x000fe200000006ff */
[C---:B------:R-:W-:Y:S01]  /*7630*/  FMUL R38, R82.reuse, R38 ;  /* 0x0000002652267220 */ /* 0x040fe20000400000 */
[----:B------:R-:W-:Y:S01]  /*7640*/  F2FP.BF16.F32.PACK_AB R33, R35, R34 ;  /* 0x000000222321723e */ /* 0x000fe200000010ff */
[C---:B------:R-:W-:Y:S01]  /*7650*/  FFMA R37, R83.reuse, R107, R37 ;  /* 0x0000006b53257223 */ /* 0x040fe20000000025 */
[----:B------:R-:W-:Y:S01]  /*7660*/  FMUL R39, R82, R39 ;  /* 0x0000002752277220 */ /* 0x000fe20000400000 */
[----:B------:R-:W-:Y:S01]  /*7670*/  FFMA R38, R83, R108, R38 ;  /* 0x0000006c53267223 */ /* 0x000fe20000000026 */
[----:B------:R-:W-:Y:S01]  /*7680*/  LOP3.LUT R119, R124, 0xffff0000, RZ, 0xc0, !PT ;  /* 0xffff00007c777812 */ /* 0x000fe200078ec0ff */
[C---:B------:R-:W-:Y:S01]  /*7690*/  FMUL R24, R82.reuse, R24 ;  /* 0x0000001852187220 */ /* 0x040fe20000400000 */
[----:B------:R-:W-:Y:S01]  /*76a0*/  F2FP.BF16.F32.PACK_AB R34, R37, R36 ;  /* 0x000000242522723e */ /* 0x000fe200000010ff */
[C---:B------:R-:W-:Y:S01]  /*76b0*/  FFMA R39, R83.reuse, R109, R39 ;  /* 0x0000006d53277223 */ /* 0x040fe20000000027 */
[C---:B------:R-:W-:Y:S01]  /*76c0*/  FMUL R25, R82.reuse, R25 ;  /* 0x0000001952197220 */ /* 0x040fe20000400000 */
[----:B------:R-:W-:Y:S01]  /*76d0*/  FFMA R24, R83, R110, R24 ;  /* 0x0000006e53187223 */ /* 0x000fe20000000018 */
[----:B------:R-:W-:Y:S01]  /*76e0*/  SHF.L.U32 R120, R125, 0x10, RZ ;  /* 0x000000107d787819 */ /* 0x000fe200000006ff */
[C---:B------:R-:W-:Y:S01]  /*76f0*/  FMUL R26, R82.reuse, R26 ;  /* 0x0000001a521a7220 */ /* 0x040fe20000400000 */
[----:B------:R-:W-:Y:S01]  /*7700*/  F2FP.BF16.F32.PACK_AB R35, R39, R38 ;  /* 0x000000262723723e */ /* 0x000fe200000010ff */
[C---:B------:R-:W-:Y:S01]  /*7710*/  FFMA R25, R83.reuse, R111, R25 ;  /* 0x0000006f53197223 */ /* 0x040fe20000000019 */
[C---:B------:R-:W-:Y:S01]  /*7720*/  FMUL R27, R82.reuse, R27 ;  /* 0x0000001b521b7220 */ /* 0x040fe20000400000 */
[----:B------:R-:W-:Y:S01]  /*7730*/  FFMA R26, R83, R112, R26 ;  /* 0x00000070531a7223 */ /* 0x000fe2000000001a */
[----:B------:R-:W-:Y:S01]  /*7740*/  LOP3.LUT R121, R125, 0xffff0000, RZ, 0xc0, !PT ;  /* 0xffff00007d797812 */ /* 0x000fe200078ec0ff */
[----:B------:R1:W-:Y:S01]  /*7750*/  STSM.16.M88.4 [R0+0x2300], R32 ;  /* 0x0023002000007844 */ /* 0x0003e20000000200 */
[----:B------:R-:W-:Y:S01]  /*7760*/  F2FP.BF16.F32.PACK_AB R24, R25, R24 ;  /* 0x000000181918723e */ /* 0x000fe200000010ff */
[C---:B------:R-:W-:Y:S01]  /*7770*/  FFMA R27, R83.reuse, R113, R27 ;  /* 0x00000071531b7223 */ /* 0x040fe2000000001b */
[C---:B------:R-:W-:Y:S01]  /*7780*/  FMUL R28, R82.reuse, R28 ;  /* 0x0000001c521c7220 */ /* 0x040fe20000400000 */
[C---:B------:R-:W-:Y:S01]  /*7790*/  FMUL R29, R82.reuse, R29 ;  /* 0x0000001d521d7220 */ /* 0x040fe20000400000 */
[----:B------:R-:W-:Y:S01]  /*77a0*/  FMUL R30, R82, R30 ;  /* 0x0000001e521e7220 */ /* 0x000fe20000400000 */
[----:B------:R-:W-:Y:S01]  /*77b0*/  SHF.L.U32 R122, R126, 0x10, RZ ;  /* 0x000000107e7a7819 */ /* 0x000fe200000006ff */
[----:B------:R-:W-:Y:S01]  /*77c0*/  FFMA R28, R83, R114, R28 ;  /* 0x00000072531c7223 */ /* 0x000fe2000000001c */
[----:B------:R-:W-:Y:S01]  /*77d0*/  F2FP.BF16.F32.PACK_AB R25, R27, R26 ;  /* 0x0000001a1b19723e */ /* 0x000fe200000010ff */
[C---:B------:R-:W-:Y:S01]  /*77e0*/  FFMA R29, R83.reuse, R115, R29 ;  /* 0x00000073531d7223 */ /* 0x040fe2000000001d */
[C---:B------:R-:W-:Y:S01]  /*77f0*/  FMUL R31, R82.reuse, R31 ;  /* 0x0000001f521f7220 */ /* 0x040fe20000400000 */
[C---:B------:R-:W-:Y:S01]  /*7800*/  FMUL R4, R82.reuse, R4 ;  /* 0x0000000452047220 */ /* 0x040fe20000400000 */
[C---:B------:R-:W-:Y:S01]  /*7810*/  FMUL R5, R82.reuse, R5 ;  /* 0x0000000552057220 */ /* 0x040fe20000400000 */
[C---:B------:R-:W-:Y:S01]  /*7820*/  FFMA R30, R83.reuse, R116, R30 ;  /* 0x00000074531e7223 */ /* 0x040fe2000000001e */
[C---:B------:R-:W-:Y:S01]  /*7830*/  FMUL R6, R82.reuse, R6 ;  /* 0x0000000652067220 */ /* 0x040fe20000400000 */
[C---:B------:R-:W-:Y:S01]  /*7840*/  FFMA R31, R83.reuse, R117, R31 ;  /* 0x00000075531f7223 */ /* 0x040fe2000000001f */
[----:B------:R-:W-:Y:S01]  /*7850*/  FMUL R7, R82, R7 ;  /* 0x0000000752077220 */ /* 0x000fe20000400000 */
[C---:B------:R-:W-:Y:S01]  /*7860*/  FFMA R4, R83.reuse, R118, R4 ;  /* 0x0000007653047223 */ /* 0x040fe20000000004 */
[----:B------:R-:W-:Y:S01]  /*7870*/  LOP3.LUT R123, R126, 0xffff0000, RZ, 0xc0, !PT ;  /* 0xffff00007e7b7812 */ /* 0x000fe200078ec0ff */
[C---:B------:R-:W-:Y:S01]  /*7880*/  FMUL R8, R82.reuse, R8 ;  /* 0x0000000852087220 */ /* 0x040fe20000400000 */
[----:B------:R-:W-:Y:S01]  /*7890*/  FFMA R5, R83, R119, R5 ;  /* 0x0000007753057223 */ /* 0x000fe20000000005 */
[----:B------:R-:W-:Y:S01]  /*78a0*/  SHF.L.U32 R124, R127, 0x10, RZ ;  /* 0x000000107f7c7819 */ /* 0x000fe200000006ff */
[C---:B------:R-:W-:Y:S01]  /*78b0*/  FMUL R9, R82.reuse, R9 ;  /* 0x0000000952097220 */ /* 0x040fe20000400000 */
[----:B------:R-:W-:Y:S01]  /*78c0*/  FFMA R6, R83, R120, R6 ;  /* 0x0000007853067223 */ /* 0x000fe20000000006 */
[----:B------:R-:W-:Y:S01]  /*78d0*/  LOP3.LUT R125, R127, 0xffff0000, RZ, 0xc0, !PT ;  /* 0xffff00007f7d7812 */ /* 0x000fe200078ec0ff */
[C---:B------:R-:W-:Y:S01]  /*78e0*/  FMUL R10, R82.reuse, R10 ;  /* 0x0000000a520a7220 */ /* 0x040fe20000400000 */
[C---:B------:R-:W-:Y:S01]  /*78f0*/  FFMA R7, R83.reuse, R121, R7 ;  /* 0x0000007953077223 */ /* 0x040fe20000000007 */
[----:B------:R-:W-:Y:S01]  /*7900*/  FMUL R11, R82, R11 ;  /* 0x0000000b520b7220 */ /* 0x000fe20000400000 */
[C---:B------:R-:W-:Y:S01]  /*7910*/  FFMA R8, R83.reuse, R122, R8 ;  /* 0x0000007a53087223 */ /* 0x040fe20000000008 */
[C---:B------:R-:W-:Y:S01]  /*7920*/  FFMA R9, R83.reuse, R123, R9 ;  /* 0x0000007b53097223 */ /* 0x040fe20000000009 */
[C---:B------:R-:W-:Y:S01]  /*7930*/  FFMA R10, R83.reuse, R124, R10 ;  /* 0x0000007c530a7223 */ /* 0x040fe2000000000a */
[----:B------:R-:W-:Y:S01]  /*7940*/  FFMA R11, R83, R125, R11 ;  /* 0x0000007d530b7223 */ /* 0x000fe2000000000b */
[----:B------:R-:W-:Y:S01]  /*7950*/  F2FP.BF16.F32.PACK_AB R26, R29, R28 ;  /* 0x0000001c1d1a723e */ /* 0x000fe200000010ff */
[----:B------:R-:W-:Y:S01]  /*7960*/  UIADD3 UR32, UPT, UPT, UR42, 0x1, URZ ;  /* 0x000000012a207890 */ /* 0x000fe2000fffe0ff */
[----:B------:R-:W-:Y:S01]  /*7970*/  F2FP.BF16.F32.PACK_AB R27, R31, R30 ;  /* 0x0000001e1f1b723e */ /* 0x000fe200000010ff */
[----:B------:R-:W-:Y:S01]  /*7980*/  BSSY.RECONVERGENT B0, `(.L_x_113) ;  /* 0x0000038000007945 */ /* 0x000fe20003800200 */
[----:B------:R-:W-:Y:S02]  /*7990*/  F2FP.BF16.F32.PACK_AB R4, R5, R4 ;  /* 0x000000040504723e */ /* 0x000fe400000010ff */
[----:B------:R-:W-:Y:S01]  /*79a0*/  F2FP.BF16.F32.PACK_AB R5, R7, R6 ;  /* 0x000000060705723e */ /* 0x000fe200000010ff */
[----:B------:R1:W-:Y:S01]  /*79b0*/  STSM.16.M88.4 [R0+0x2b00], R24 ;  /* 0x002b001800007844 */ /* 0x0003e20000000200 */
[----:B------:R-:W-:Y:S02]  /*79c0*/  F2FP.BF16.F32.PACK_AB R6, R9, R8 ;  /* 0x000000080906723e */ /* 0x000fe400000010ff */
[----:B------:R-:W-:Y:S05]  /*79d0*/  F2FP.BF16.F32.PACK_AB R7, R11, R10 ;  /* 0x0000000a0b07723e */ /* 0x000fea00000010ff */
[----:B------:R1:W-:Y:S01]  /*79e0*/  STSM.16.M88.4 [R0+0x3300], R4 ;  /* 0x0033000400007844 */ /* 0x0003e20000000200 */
[----:B------:R-:W-:Y:S01]  /*79f0*/  @!PT LDS RZ, [RZ] ;  /* 0x00000000fffff984 */ /* 0x000fe20000000800 */
[----:B------:R-:W-:Y:S01]  /*7a00*/  @!PT LDS RZ, [RZ] ;  /* 0x00000000fffff984 */ /* 0x000fe20000000800 */
[----:B------:R-:W-:Y:S01]  /*7a10*/  @!PT LDS RZ, [RZ] ;  /* 0x00000000fffff984 */ /* 0x000fe20000000800 */
[----:B------:R-:W-:Y:S01]  /*7a20*/  @!PT LDS RZ, [RZ] ;  /* 0x00000000fffff984 */ /* 0x000fe20000000800 */
[----:B------:R2:W-:Y:S07]  /*7a30*/  MEMBAR.ALL.CTA ;  /* 0x0000000000007992 */ /* 0x0005ee0000008000 */
[----:B--2---:R-:W2:Y:S02]  /*7a40*/  FENCE.VIEW.ASYNC.S ;  /* 0x00000000000073c6 */ /* 0x004ea40000000000 */
[----:B--2---:R-:W-:Y:S06]  /*7a50*/  BAR.SYNC.DEFER_BLOCKING 0x1, 0x80 ;  /* 0x0042000000007b1d */ /* 0x004fec0000010000 */
[----:B------:R-:W-:Y:S05]  /*7a60*/  @P0 BRA `(.L_x_114) ;  /* 0x0000000000a40947 */ /* 0x000fea0003800000 */
[----:B------:R-:W-:Y:S01]  /*7a70*/  R2UR UR17, R140 ;  /* 0x000000008c1172ca */ /* 0x000fe200000e0000 */
[----:B------:R-:W-:Y:S01]  /*7a80*/  UIADD3 UR34, UP0, UPT, UR48, 0x680, URZ ;  /* 0x0000068030227890 */ /* 0x000fe2000ff1e0ff */
[----:B------:R-:W-:Y:S01]  /*7a90*/  R2UR UR18, R141 ;  /* 0x000000008d1272ca */ /* 0x000fe200000e0000 */
[----:B------:R-:W-:Y:S02]  /*7aa0*/  UIMAD UR28, UR42, 0x3800, UR40 ;  /* 0x000038002a1c78a4 */ /* 0x000fe4000f8e0228 */
[----:B------:R-:W-:Y:S02]  /*7ab0*/  UIADD3.X UR35, UPT, UPT, URZ, UR49, URZ, UP0, !UPT ;  /* 0x00000031ff237290 */ /* 0x000fe400087fe4ff */
[----:B------:R-:W-:Y:S01]  /*7ac0*/  UIADD3 UR16, UPT, UPT, UR28, 0x300, URZ ;  /* 0x000003001c107890 */ /* 0x000fe2000fffe0ff */
[----:B------:R-:W-:Y:S01]  /*7ad0*/  UMOV UR19, UR36 ;  /* 0x0000002400137c82 */ /* 0x000fe20008000000 */
[----:B------:R-:W-:Y:S01]  /*7ae0*/  UIADD3 UR12, UPT, UPT, UR28, 0xb00, URZ ;  /* 0x00000b001c0c7890 */ /* 0x000fe2000fffe0ff */
[----:B------:R-:W-:Y:S03]  /*7af0*/  UMOV UR15, UR36 ;  /* 0x00000024000f7c82 */ /* 0x000fe60008000000 */
[----:B------:R-:W-:Y:S02]  /*7b00*/  UIMAD UR17, UR17, 0x70, URZ ;  /* 0x00000070111178a4 */ /* 0x000fe4000f8e02ff */
[----:B------:R-:W-:Y:S02]  /*7b10*/  USHF.L.U32 UR18, UR18, 0x6, URZ ;  /* 0x0000000612127899 */ /* 0x000fe400080006ff */
[----:B------:R-:W-:Y:S02]  /*7b20*/  UIADD3 UR13, UPT, UPT, UR17, 0x10, URZ ;  /* 0x00000010110d7890 */ /* 0x000fe4000fffe0ff */
[----:B------:R-:W-:Y:S02]  /*7b30*/  UIADD3 UR8, UPT, UPT, UR28, 0x1300, URZ ;  /* 0x000013001c087890 */ /* 0x000fe4000fffe0ff */
[----:B------:R-:W-:Y:S01]  /*7b40*/  UIADD3 UR9, UPT, UPT, UR17, 0x20, URZ ;  /* 0x0000002011097890 */ /* 0x000fe2000fffe0ff */
[----:B------:R-:W-:Y:S02]  /*7b50*/  UMOV UR14, UR18 ;  /* 0x00000012000e7c82 */ /* 0x000fe40008000000 */
[----:B------:R2:W-:Y:S01]  /*7b60*/  UTMASTG.3D [UR16], [UR34] ;  /* 0x00000010220073b5 */ /* 0x0005e20008010000 */
[----:B------:R-:W-:Y:S01]  /*7b70*/  UMOV UR11, UR36 ;  /* 0x00000024000b7c82 */ /* 0x000fe20008000000 */
[----:B------:R-:W-:Y:S01]  /*7b80*/  UMOV UR10, UR18 ;  /* 0x00000012000a7c82 */ /* 0x000fe20008000000 */
[----:B------:R-:W-:Y:S02]  /*7b90*/  UIADD3 UR4, UPT, UPT, UR28, 0x1b00, URZ ;  /* 0x00001b001c047890 */ /* 0x000fe4000fffe0ff */
[----:B------:R-:W-:Y:S01]  /*7ba0*/  UIADD3 UR5, UPT, UPT, UR17, 0x30, URZ ;  /* 0x0000003011057890 */ /* 0x000fe2000fffe0ff */
[----:B------:R-:W-:Y:S01]  /*7bb0*/  UMOV UR7, UR36 ;  /* 0x0000002400077c82 */ /* 0x000fe20008000000 */
[----:B------:R2:W-:Y:S01]  /*7bc0*/  UTMASTG.3D [UR12], [UR34] ;  /* 0x0000000c220073b5 */ /* 0x0005e20008010000 */
[----:B------:R-:W-:Y:S01]  /*7bd0*/  UMOV UR6, UR18 ;  /* 0x0000001200067c82 */ /* 0x000fe20008000000 */
[----:B------:R-:W-:Y:S02]  /*7be0*/  UIADD3 UR20, UPT, UPT, UR28, 0x2300, URZ ;  /* 0x000023001c147890 */ /* 0x000fe4000fffe0ff */
[----:B------:R-:W-:Y:S01]  /*7bf0*/  UIADD3 UR21, UPT, UPT, UR17, 0x40, URZ ;  /* 0x0000004011157890 */ /* 0x000fe2000fffe0ff */
[----:B------:R-:W-:Y:S01]  /*7c00*/  UMOV UR23, UR36 ;  /* 0x0000002400177c82 */ /* 0x000fe20008000000 */
[----:B------:R-:W-:Y:S01]  /*7c10*/  UMOV UR22, UR18 ;  /* 0x0000001200167c82 */ /* 0x000fe20008000000 */
[----:B------:R2:W-:Y:S01]  /*7c20*/  UTMASTG.3D [UR8], [UR34] ;  /* 0x00000008220073b5 */ /* 0x0005e20008010000 */
[----:B------:R-:W-:Y:S02]  /*7c30*/  UIADD3 UR24, UPT, UPT, UR28, 0x2b00, URZ ;  /* 0x00002b001c187890 */ /* 0x000fe4000fffe0ff */
[----:B------:R-:W-:Y:S01]  /*7c40*/  UIADD3 UR25, UPT, UPT, UR17, 0x50, URZ ;  /* 0x0000005011197890 */ /* 0x000fe2000fffe0ff */
[----:B------:R-:W-:Y:S01]  /*7c50*/  UMOV UR27, UR36 ;  /* 0x00000024001b7c82 */ /* 0x000fe20008000000 */
[----:B------:R-:W-:Y:S01]  /*7c60*/  UMOV UR26, UR18 ;  /* 0x00000012001a7c82 */ /* 0x000fe20008000000 */
[----:B------:R-:W-:Y:S01]  /*7c70*/  UIADD3 UR28, UPT, UPT, UR28, 0x3300, URZ ;  /* 0x000033001c1c7890 */ /* 0x000fe2000fffe0ff */
[----:B------:R2:W-:Y:S01]  /*7c80*/  UTMASTG.3D [UR4], [UR34] ;  /* 0x00000004220073b5 */ /* 0x0005e20008010000 */
[----:B------:R-:W-:Y:S01]  /*7c90*/  UIADD3 UR29, UPT, UPT, UR17, 0x60, URZ ;  /* 0x00000060111d7890 */ /* 0x000fe2000fffe0ff */
[----:B------:R-:W-:Y:S01]  /*7ca0*/  UMOV UR31, UR36 ;  /* 0x00000024001f7c82 */ /* 0x000fe20008000000 */
[----:B------:R-:W-:Y:S01]  /*7cb0*/  UMOV UR30, UR18 ;  /* 0x00000012001e7c82 */ /* 0x000fe20008000000 */
[----:B------:R2:W-:Y:S01]  /*7cc0*/  UTMASTG.3D [UR20], [UR34] ;  /* 0x00000014220073b5 */ /* 0x0005e20008010000 */
[----:B------:R2:W-:Y:S05]  /*7cd0*/  UTMASTG.3D [UR24], [UR34] ;  /* 0x00000018220073b5 */ /* 0x0005ea0008010000 */
[----:B------:R2:W-:Y:S02]  /*7ce0*/  UTMASTG.3D [UR28], [UR34] ;  /* 0x0000001c220073b5 */ /* 0x0005e40008010000 */
[----:B--2---:R0:W-:Y:S02]  /*7cf0*/  UTMACMDFLUSH ;  /* 0x00000000000079b7 */ /* 0x0041e40000000000 */
.L_x_114:
[----:B------:R-:W-:Y:S05]  /*7d00*/  BSYNC.RECONVERGENT B0 ;  /* 0x0000000000007941 */ /* 0x000fea0003800200 */
.L_x_113:
[----:B------:R-:W-:Y:S04]  /*7d10*/  BSSY.RECONVERGENT B0, `(.L_x_115) ;  /* 0x0000003000007945 */ /* 0x000fe80003800200 */
[----:B------:R-:W-:Y:S05]  /*7d20*/  @P0 BRA `(.L_x_116) ;  /* 0x0000000000040947 */ /* 0x000fea0003800000 */
[----:B------:R-:W-:Y:S04]  /*7d30*/  DEPBAR.LE SB0, 0x0 ;  /* 0x000080000000791a */ /* 0x000fe80000000000 */
.L_x_116:
[----:B------:R-:W-:Y:S05]  /*7d40*/  BSYNC.RECONVERGENT B0 ;  /* 0x0000000000007941 */ /* 0x000fea0003800200 */
.L_x_115:
[----:B------:R-:W-:Y:S01]  /*7d50*/  BAR.SYNC.DEFER_BLOCKING 0x1, 0x80 ;  /* 0x0042000000007b1d */ /* 0x000fe20000010000 */
[----:B------:R-:W-:Y:S01]  /*7d60*/  UIADD3 UR41, UPT, UPT, UR41, 0x1, URZ ;  /* 0x0000000129297890 */ /* 0x000fe2000fffe0ff */
[----:B------:R-:W-:Y:S03]  /*7d70*/  IADD3 R81, PT, PT, R81, 0x1, RZ ;  /* 0x0000000151517810 */ /* 0x000fe60007ffe0ff */
[----:B------:R-:W-:Y:S09]  /*7d80*/  UISETP.NE.AND UP0, UPT, UR41, URZ, UPT ;  /* 0x000000ff2900728c */ /* 0x000ff2000bf05270 */
[----:B------:R-:W-:Y:S05]  /*7d90*/  BRA.U !UP0, `(.L_x_117) ;  /* 0x0000000108287547 */ /* 0x000fea000b800000 */
[----:B------:R-:W-:Y:S01]  /*7da0*/  ISETP.NE.AND P0, PT, R156, RZ, PT ;  /* 0x000000ff9c00720c */ /* 0x000fe20003f05270 */
[----:B-1----:R-:W-:Y:S11]  /*7db0*/  IMAD.U32 R0, RZ, RZ, UR37 ;  /* 0x00000025ff007e24 */ /* 0x002ff6000f8e00ff */
[----:B------:R-:W-:Y:S01]  /*7dc0*/  @!UPT UIADD3 URZ, UPT, UPT, URZ, URZ, URZ ;  /* 0x000000fffffff290 */ /* 0x000fe2000fffe0ff */
[C---:B------:R-:W-:Y:S01]  /*7dd0*/  @P0 LEA R2, R149.reuse, UR40, 0x3 ;  /* 0x0000002895020c11 */ /* 0x040fe2000f8e18ff */
[----:B------:R-:W-:Y:S04]  /*7de0*/  VIADD R149, R149, 0x1 ;  /* 0x0000000195957836 */ /* 0x000fe80000000000 */
[----:B------:R-:W-:Y:S05]  /*7df0*/  @P0 VIADD R2, R2, 0x130 ;  /* 0x0000013002020836 */ /* 0x000fea0000000000 */
[----:B------:R-:W-:Y:S04]  /*7e00*/  @P0 PRMT R0, R0, 0x654, R2 ;  /* 0x0000065400000816 */ /* 0x000fe80000000002 */
[----:B------:R2:W-:Y:S01]  /*7e10*/  @P0 SYNCS.ARRIVE.TRANS64.RED.A1T0 RZ, [R0+URZ], RZ ;  /* 0x000000ff00ff09a7 */ /* 0x0005e200081004ff */
[C---:B------:R-:W-:Y:S04]  /*7e20*/  ISETP.NE.AND P0, PT, R149.reuse, 0x2, PT ;  /* 0x000000029500780c */ /* 0x040fe80003f05270 */
[----:B------:R-:W-:Y:S09]  /*7e30*/  SEL R149, R149, RZ, P0 ;  /* 0x000000ff95957207 */ /* 0x000ff20000000000 */
.L_x_117:
[----:B------:R-:W-:Y:S01]  /*7e40*/  ISETP.NE.AND P2, PT, R154, RZ, PT ;  /* 0x000000ff9a00720c */ /* 0x000fe20003f45270 */
[----:B------:R-:W-:Y:S01]  /*7e50*/  UISETP.NE.AND UP0, UPT, UR32, 0x2, UPT ;  /* 0x000000022000788c */ /* 0x000fe2000bf05270 */
[----:B------:R-:W-:Y:S01]  /*7e60*/  ISETP.NE.AND P0, PT, R155, 0x2, PT ;  /* 0x000000029b00780c */ /* 0x000fe20003f05270 */
[----:B------:R-:W-:Y:S01]  /*7e70*/  IMAD.IADD R140, R79, 0x1, R138 ;  /* 0x000000014f8c7824 */ /* 0x000fe200078e028a */
[----:B------:R-:W-:Y:S01]  /*7e80*/  ISETP.NE.AND P1, PT, R81, 0x4, PT ;  /* 0x000000045100780c */ /* 0x000fe20003f25270 */
[----:B------:R-:W-:Y:S01]  /*7e90*/  USEL UR4, URZ, 0x1, UP0 ;  /* 0x00000001ff047887 */ /* 0x000fe20008000000 */
[----:B------:R-:W-:Y:S01]  /*7ea0*/  SEL R2, RZ, 0x1, P0 ;  /* 0x00000001ff027807 */ /* 0x000fe20000000000 */
[----:B------:R-:W-:Y:S01]  /*7eb0*/  USEL UR42, UR32, URZ, UP0 ;  /* 0x000000ff202a7287 */ /* 0x000fe20008000000 */
[----:B-12---:R-:W-:Y:S01]  /*7ec0*/  SEL R0, RZ, 0x1, P1 ;  /* 0x00000001ff007807 */ /* 0x006fe20000800000 */
[----:B------:R-:W-:Y:S01]  /*7ed0*/  IMAD.IADD R141, R80, 0x1, R139 ;  /* 0x00000001508d7824 */ /* 0x000fe200078e028b */
[----:B------:R-:W-:Y:S02]  /*7ee0*/  LOP3.LUT R150, R150, R2, RZ, 0x3c, !PT ;  /* 0x0000000296967212 */ /* 0x000fe400078e3cff */
[----:B------:R-:W-:Y:S02]  /*7ef0*/  LOP3.LUT R152, R152, UR4, RZ, 0x3c, !PT ;  /* 0x0000000498987c12 */ /* 0x000fe4000f8e3cff */
[----:B------:R-:W-:Y:S02]  /*7f00*/  @P2 R2UR UR36, R148 ;  /* 0x00000000942422ca */ /* 0x000fe400000e0000 */
[----:B------:R-:W-:Y:S02]  /*7f10*/  LOP3.LUT R151, R151, R0, RZ, 0x3c, !PT ;  /* 0x0000000097977212 */ /* 0x000fe400078e3cff */
[----:B------:R-:W-:Y:S02]  /*7f20*/  SEL R155, R155, RZ, P0 ;  /* 0x000000ff9b9b7207 */ /* 0x000fe40000000000 */
[----:B------:R-:W-:Y:S01]  /*7f30*/  SEL R81, R81, RZ, P1 ;  /* 0x000000ff51517207 */ /* 0x000fe20000800000 */
[----:B------:R-:W-:Y:S08]  /*7f40*/  @P2 BRA `(.L_x_118) ;  /* 0xffffffd4002c2947 */ /* 0x000ff0000383ffff */
[----:B------:R-:W-:-:S09]  /*7f50*/  UISETP.NE.AND UP0, UPT, UR44, URZ, UPT ;  /* 0x000000ff2c00728c */ /* 0x000fd2000bf05270 */
[----:B------:R-:W-:Y:S05]  /*7f60*/  BRA.U !UP0, `(.L_x_119) ;  /* 0x0000000108487547 */ /* 0x000fea000b800000 */
[----:B------:R-:W1:Y:S02]  /*7f70*/  LDCU.64 UR4, c[0x0][0x890] ;  /* 0x00011200ff0477ac */ /* 0x000e640008000a00 */
[----:B-1----:R-:W-:-:S04]  /*7f80*/  UISETP.NE.U32.AND UP0, UPT, UR4, URZ, UPT ;  /* 0x000000ff0400728c */ /* 0x002fc8000bf05070 */
[----:B------:R-:W-:-:S09]  /*7f90*/  UISETP.NE.AND.EX UP0, UPT, UR5, URZ, UPT, UP0 ;  /* 0x000000ff0500728c */ /* 0x000fd2000bf05300 */
[----:B------:R-:W-:Y:S05]  /*7fa0*/  BRA.U UP0, `(.L_x_120) ;  /* 0x00000001000c7547 */ /* 0x000fea000b800000 */
[----:B------:R-:W-:-:S13]  /*7fb0*/  FSETP.NEU.AND P0, PT, R83, RZ, PT ;  /* 0x000000ff5300720b */ /* 0x000fda0003f0d000 */
[----:B------:R-:W-:Y:S05]  /*7fc0*/  @!P0 EXIT ;  /* 0x000000000000894d */ /* 0x000fea0003800000 */
[----:B------:R-:W-:Y:S05]  /*7fd0*/  BRA `(.L_x_119) ;  /* 0x00000000002c7947 */ /* 0x000fea0003800000 */
.L_x_120:
[----:B------:R-:W-:Y:S01]  /*7fe0*/  LOP3.LUT P0, RZ, R142, 0xff, RZ, 0xc0, !PT ;  /* 0x000000ff8eff7812 */ /* 0x000fe2000780c0ff */
[----:B------:R-:W-:-:S12]  /*7ff0*/  BSSY.RECONVERGENT B0, `(.L_x_119) ;  /* 0x0000009000007945 */ /* 0x000fd80003800200 */
[----:B------:R-:W-:Y:S05]  /*8000*/  @P0 BRA `(.L_x_121) ;  /* 0x0000000000140947 */ /* 0x000fea0003800000 */
[----:B------:R-:W1:Y:S02]  /*8010*/  LDCU.64 UR4, c[0x0][0x888] ;  /* 0x00011100ff0477ac */ /* 0x000e640008000a00 */
[----:B-1----:R-:W-:-:S04]  /*8020*/  ISETP.NE.U32.AND P0, PT, RZ, UR4, PT ;  /* 0x00000004ff007c0c */ /* 0x002fc8000bf05070 */
[----:B------:R-:W-:-:S13]  /*8030*/  ISETP.NE.AND.EX P0, PT, RZ, UR5, PT, P0 ;  /* 0x00000005ff007c0c */ /* 0x000fda000bf05300 */
[----:B------:R-:W-:Y:S05]  /*8040*/  @!P0 EXIT ;  /* 0x000000000000894d */ /* 0x000fea0003800000 */
[----:B------:R-:W-:Y:S05]  /*8050*/  BRA `(.L_x_122) ;  /* 0x0000000000087947 */ /* 0x000fea0003800000 */
.L_x_121:
[----:B------:R-:W-:-:S13]  /*8060*/  FSETP.NEU.AND P0, PT, R83, RZ, PT ;  /* 0x000000ff5300720b */ /* 0x000fda0003f0d000 */
[----:B------:R-:W-:Y:S05]  /*8070*/  @!P0 EXIT ;  /* 0x000000000000894d */ /* 0x000fea0003800000 */
.L_x_122:
[----:B------:R-:W-:Y:S05]  /*8080*/  BSYNC.RECONVERGENT B0 ;  /* 0x0000000000007941 */ /* 0x000fea0003800200 */
.L_x_119:
[----:B------:R-:W-:-:S04]  /*8090*/  DEPBAR.LE SB0, 0x0 ;  /* 0x000080000000791a */ /* 0x000fc80000000000 */
[----:B------:R-:W-:Y:S05]  /*80a0*/  EXIT ;  /* 0x000000000000794d */ /* 0x000fea0003800000 */
.L_x_20:
[----:B--2---:R2:W1:Y:S02]  /*80b0*/  SYNCS.PHASECHK.TRANS64.TRYWAIT P0, [R2+URZ+0x1c0], R3 ;  /* 0x0001c003020075a7 */ /* 0x00446400080011ff */
[----:B-1----:R-:W-:Y:S05]  /*80c0*/  @!P0 NANOSLEEP.SYNCS 0x989680 ;  /* 0x009896800000895d */ /* 0x002fea0003900000 */
[----:B------:R-:W1:Y:S02]  /*80d0*/  @!P0 SYNCS.PHASECHK.TRANS64 P0, [R2+URZ+0x1c0], R3 ;  /* 0x0001c003020085a7 */ /* 0x000e6400080010ff */
[----:B-1----:R-:W-:Y:S05]  /*80e0*/  @!P0 BRA `(.L_x_20) ;  /* 0xfffffffc00f08947 */ /* 0x002fea000383ffff */
[----:B------:R-:W-:Y:S05]  /*80f0*/  BRA `(.L_x_123) ;  /* 0xffffff9400a47947 */ /* 0x000fea000383ffff */
.L_x_23:
[----:B-1----:R-:W-:Y:S07]  /*8100*/  MOV R2, UR33 ;  /* 0x0000002100027c02 */ /* 0x002fee0008000f00 */
.L_x_124:
[----:B-1----:R1:W2:Y:S02]  /*8110*/  SYNCS.PHASECHK.TRANS64.TRYWAIT P0, [R2+URZ+0x90], R4 ;  /* 0x00009004020075a7 */ /* 0x0022a400080011ff */
[----:B--2---:R-:W-:Y:S05]  /*8120*/  @!P0 NANOSLEEP.SYNCS 0x989680 ;  /* 0x009896800000895d */ /* 0x004fea0003900000 */
[----:B------:R-:W2:Y:S02]  /*8130*/  @!P0 SYNCS.PHASECHK.TRANS64 P0, [R2+URZ+0x90], R4 ;  /* 0x00009004020085a7 */ /* 0x000ea400080010ff */
[----:B--2---:R-:W-:Y:S05]  /*8140*/  @!P0 BRA `(.L_x_124) ;  /* 0xfffffffc00f08947 */ /* 0x004fea000383ffff */
[----:B------:R-:W-:Y:S05]  /*8150*/  BRA `(.L_x_22) ;  /* 0xffffff9400f47947 */ /* 0x000fea000383ffff */
.L_x_29:
[----:B-1----:R-:W-:Y:S07]  /*8160*/  MOV R2, UR17 ;  /* 0x0000001100027c02 */ /* 0x002fee0008000f00 */
.L_x_125:
[----:B-1----:R1:W2:Y:S02]  /*8170*/  SYNCS.PHASECHK.TRANS64.TRYWAIT P0, [R2+URZ+0x90], R4 ;  /* 0x00009004020075a7 */ /* 0x0022a400080011ff */
[----:B--2---:R-:W-:Y:S05]  /*8180*/  @!P0 NANOSLEEP.SYNCS 0x989680 ;  /* 0x009896800000895d */ /* 0x004fea0003900000 */
[----:B------:R-:W2:Y:S02]  /*8190*/  @!P0 SYNCS.PHASECHK.TRANS64 P0, [R2+URZ+0x90], R4 ;  /* 0x00009004020085a7 */ /* 0x000ea400080010ff */
[----:B--2---:R-:W-:Y:S05]  /*81a0*/  @!P0 BRA `(.L_x_125) ;  /* 0xfffffffc00f08947 */ /* 0x004fea000383ffff */
[----:B------:R-:W-:Y:S05]  /*81b0*/  BRA `(.L_x_28) ;  /* 0xffffff98009c7947 */ /* 0x000fea000383ffff */
.L_x_33:
[----:B-1----:R1:W2:Y:S02]  /*81c0*/  SYNCS.PHASECHK.TRANS64.TRYWAIT P0, [R2+URZ+0x150], R3 ;  /* 0x00015003020075a7 */ /* 0x0022a400080011ff */
[----:B--2---:R-:W-:Y:S05]  /*81d0*/  @!P0 NANOSLEEP.SYNCS 0x989680 ;  /* 0x009896800000895d */ /* 0x004fea0003900000 */
[----:B------:R-:W2:Y:S02]  /*81e0*/  @!P0 SYNCS.PHASECHK.TRANS64 P0, [R2+URZ+0x150], R3 ;  /* 0x00015003020085a7 */ /* 0x000ea400080010ff */
[----:B--2---:R-:W-:Y:S05]  /*81f0*/  @!P0 BRA `(.L_x_33) ;  /* 0xfffffffc00f08947 */ /* 0x004fea000383ffff */
[----:B------:R-:W-:Y:S05]  /*8200*/  BRA `(.L_x_126) ;  /* 0xffffff9c002c7947 */ /* 0x000fea000383ffff */
.L_x_37:
[----:B----4-:R-:W-:-:S07]  /*8210*/  MOV R0, UR5 ;  /* 0x0000000500007c02 */ /* 0x010fce0008000f00 */
.L_x_127:
[----:B-1----:R1:W2:Y:S02]  /*8220*/  SYNCS.PHASECHK.TRANS64.TRYWAIT P0, [R0+URZ], R2 ;  /* 0x00000002000075a7 */ /* 0x0022a400080011ff */
[----:B--2---:R-:W-:Y:S05]  /*8230*/  @!P0 NANOSLEEP.SYNCS 0x989680 ;  /* 0x009896800000895d */ /* 0x004fea0003900000 */
[----:B------:R-:W2:Y:S02]  /*8240*/  @!P0 SYNCS.PHASECHK.TRANS64 P0, [R0+URZ], R2 ;  /* 0x00000002000085a7 */ /* 0x000ea400080010ff */
[----:B--2---:R-:W-:Y:S05]  /*8250*/  @!P0 BRA `(.L_x_127) ;  /* 0xfffffffc00f08947 */ /* 0x004fea000383ffff */
[----:B------:R-:W-:Y:S05]  /*8260*/  BRA `(.L_x_128) ;  /* 0xffffffa0009c7947 */ /* 0x000fea000383ffff */
.L_x_38:
[----:B----4-:R-:W-:-:S07]  /*8270*/  MOV R0, UR5 ;  /* 0x0000000500007c02 */ /* 0x010fce0008000f00 */
.L_x_129:
[----:B-1----:R1:W2:Y:S02]  /*8280*/  SYNCS.PHASECHK.TRANS64.TRYWAIT P0, [R0+URZ], R3 ;  /* 0x00000003000075a7 */ /* 0x0022a400080011ff */
[----:B--2---:R-:W-:Y:S05]  /*8290*/  @!P0 NANOSLEEP.SYNCS 0x989680 ;  /* 0x009896800000895d */ /* 0x004fea0003900000 */
[----:B------:R-:W2:Y:S02]  /*82a0*/  @!P0 SYNCS.PHASECHK.TRANS64 P0, [R0+URZ], R3 ;  /* 0x00000003000085a7 */ /* 0x000ea400080010ff */
[----:B--2---:R-:W-:Y:S05]  /*82b0*/  @!P0 BRA `(.L_x_129) ;  /* 0xfffffffc00f08947 */ /* 0x004fea000383ffff */
[----:B------:R-:W-:Y:S05]  /*82c0*/  BRA `(.L_x_130) ;  /* 0xffffffa000a87947 */ /* 0x000fea000383ffff */
.L_x_39:
[----:B----4-:R-:W-:-:S07]  /*82d0*/  MOV R0, UR5 ;  /* 0x0000000500007c02 */ /* 0x010fce0008000f00 */
.L_x_131:
[----:B-1----:R1:W2:Y:S02]  /*82e0*/  SYNCS.PHASECHK.TRANS64.TRYWAIT P0, [R0+URZ], R3 ;  /* 0x00000003000075a7 */ /* 0x0022a400080011ff */
[----:B--2---:R-:W-:Y:S05]  /*82f0*/  @!P0 NANOSLEEP.SYNCS 0x989680 ;  /* 0x009896800000895d */ /* 0x004fea0003900000 */
[----:B------:R-:W2:Y:S02]  /*8300*/  @!P0 SYNCS.PHASECHK.TRANS64 P0, [R0+URZ], R3 ;  /* 0x00000003000085a7 */ /* 0x000ea400080010ff */
[----:B--2---:R-:W-:Y:S05]  /*8310*/  @!P0 BRA `(.L_x_131) ;  /* 0xfffffffc00f08947 */ /* 0x004fea000383ffff */
[----:B------:R-:W-:Y:S05]  /*8320*/  BRA `(.L_x_132) ;  /* 0xffffffa000b47947 */ /* 0x000fea000383ffff */
.L_x_40:
[----:B----4-:R-:W-:-:S07]  /*8330*/  MOV R0, UR5 ;  /* 0x0000000500007c02 */ /* 0x010fce0008000f00 */
.L_x_133:
[----:B-1----:R1:W2:Y:S02]  /*8340*/  SYNCS.PHASECHK.TRANS64.TRYWAIT P0, [R0+URZ], R3 ;  /* 0x00000003000075a7 */ /* 0x0022a400080011ff */
[----:B--2---:R-:W-:Y:S05]  /*8350*/  @!P0 NANOSLEEP.SYNCS 0x989680 ;  /* 0x009896800000895d */ /* 0x004fea0003900000 */
[----:B------:R-:W2:Y:S02]  /*8360*/  @!P0 SYNCS.PHASECHK.TRANS64 P0, [R0+URZ], R3 ;  /* 0x00000003000085a7 */ /* 0x000ea400080010ff */
[----:B--2---:R-:W-:Y:S05]  /*8370*/  @!P0 BRA `(.L_x_133) ;  /* 0xfffffffc00f08947 */ /* 0x004fea000383ffff */
[----:B------:R-:W-:Y:S05]  /*8380*/  BRA `(.L_x_134) ;  /* 0xffffffa000c07947 */ /* 0x000fea000383ffff */
.L_x_41:
[----:B----4-:R-:W-:-:S07]  /*8390*/  MOV R0, UR5 ;  /* 0x0000000500007c02 */ /* 0x010fce0008000f00 */
.L_x_135:
[----:B-1----:R1:W2:Y:S02]  /*83a0*/  SYNCS.PHASECHK.TRANS64.TRYWAIT P0, [R0+URZ], R3 ;  /* 0x00000003000075a7 */ /* 0x0022a400080011ff */
[----:B--2---:R-:W-:Y:S05]  /*83b0*/  @!P0 NANOSLEEP.SYNCS 0x989680 ;  /* 0x009896800000895d */ /* 0x004fea0003900000 */
[----:B------:R-:W2:Y:S02]  /*83c0*/  @!P0 SYNCS.PHASECHK.TRANS64 P0, [R0+URZ], R3 ;  /* 0x00000003000085a7 */ /* 0x000ea400080010ff */
[----:B--2---:R-:W-:Y:S05]  /*83d0*/  @!P0 BRA `(.L_x_135) ;  /* 0xfffffffc00f08947 */ /* 0x004fea000383ffff */
[----:B------:R-:W-:Y:S05]  /*83e0*/  BRA `(.L_x_136) ;  /* 0xffffffa000cc7947 */ /* 0x000fea000383ffff */
.L_x_42:
[----:B----4-:R-:W-:-:S07]  /*83f0*/  MOV R0, UR5 ;  /* 0x0000000500007c02 */ /* 0x010fce0008000f00 */
.L_x_137:
[----:B-1----:R1:W2:Y:S02]  /*8400*/  SYNCS.PHASECHK.TRANS64.TRYWAIT P0, [R0+URZ], R3 ;  /* 0x00000003000075a7 */ /* 0x0022a400080011ff */
[----:B--2---:R-:W-:Y:S05]  /*8410*/  @!P0 NANOSLEEP.SYNCS 0x989680 ;  /* 0x009896800000895d */ /* 0x004fea0003900000 */
[----:B------:R-:W2:Y:S02]  /*8420*/  @!P0 SYNCS.PHASECHK.TRANS64 P0, [R0+URZ], R3 ;  /* 0x00000003000085a7 */ /* 0x000ea400080010ff */
[----:B--2---:R-:W-:Y:S05]  /*8430*/  @!P0 BRA `(.L_x_137) ;  /* 0xfffffffc00f08947 */ /* 0x004fea000383ffff */
[----:B------:R-:W-:Y:S05]  /*8440*/  BRA `(.L_x_138) ;  /* 0xffffffa000d87947 */ /* 0x000fea000383ffff */
.L_x_43:
[----:B----4-:R-:W-:-:S07]  /*8450*/  MOV R0, UR5 ;  /* 0x0000000500007c02 */ /* 0x010fce0008000f00 */
.L_x_139:
[----:B-1----:R1:W2:Y:S02]  /*8460*/  SYNCS.PHASECHK.TRANS64.TRYWAIT P0, [R0+URZ], R3 ;  /* 0x00000003000075a7 */ /* 0x0022a400080011ff */
[----:B--2---:R-:W-:Y:S05]  /*8470*/  @!P0 NANOSLEEP.SYNCS 0x989680 ;  /* 0x009896800000895d */ /* 0x004fea0003900000 */
[----:B------:R-:W2:Y:S02]  /*8480*/  @!P0 SYNCS.PHASECHK.TRANS64 P0, [R0+URZ], R3 ;  /* 0x00000003000085a7 */ /* 0x000ea400080010ff */
[----:B--2---:R-:W-:Y:S05]  /*8490*/  @!P0 BRA `(.L_x_139) ;  /* 0xfffffffc00f08947 */ /* 0x004fea000383ffff */
[----:B------:R-:W-:Y:S05]  /*84a0*/  BRA `(.L_x_140) ;  /* 0xffffffa000e47947 */ /* 0x000fea000383ffff */
.L_x_44:
[----:B----4-:R-:W-:-:S07]  /*84b0*/  MOV R0, UR5 ;  /* 0x0000000500007c02 */ /* 0x010fce0008000f00 */
.L_x_141:
[----:B-1----:R1:W2:Y:S02]  /*84c0*/  SYNCS.PHASECHK.TRANS64.TRYWAIT P0, [R0+URZ], R3 ;  /* 0x00000003000075a7 */ /* 0x0022a400080011ff */
[----:B--2---:R-:W-:Y:S05]  /*84d0*/  @!P0 NANOSLEEP.SYNCS 0x989680 ;  /* 0x009896800000895d */ /* 0x004fea0003900000 */
[----:B------:R-:W2:Y:S02]  /*84e0*/  @!P0 SYNCS.PHASECHK.TRANS64 P0, [R0+URZ], R3 ;  /* 0x00000003000085a7 */ /* 0x000ea400080010ff */
[----:B--2---:R-:W-:Y:S05]  /*84f0*/  @!P0 BRA `(.L_x_141) ;  /* 0xfffffffc00f08947 */ /* 0x004fea000383ffff */
[----:B------:R-:W-:Y:S05]  /*8500*/  BRA `(.L_x_142) ;  /* 0xffffffa000f07947 */ /* 0x000fea000383ffff */
.L_x_45:
[----:B----4-:R-:W-:-:S07]  /*8510*/  MOV R0, UR5 ;  /* 0x0000000500007c02 */ /* 0x010fce0008000f00 */
.L_x_143:
[----:B-1----:R1:W2:Y:S02]  /*8520*/  SYNCS.PHASECHK.TRANS64.TRYWAIT P0, [R0+URZ], R3 ;  /* 0x00000003000075a7 */ /* 0x0022a400080011ff */
[----:B--2---:R-:W-:Y:S05]  /*8530*/  @!P0 NANOSLEEP.SYNCS 0x989680 ;  /* 0x009896800000895d */ /* 0x004fea0003900000 */
[----:B------:R-:W2:Y:S02]  /*8540*/  @!P0 SYNCS.PHASECHK.TRANS64 P0, [R0+URZ], R3 ;  /* 0x00000003000085a7 */ /* 0x000ea400080010ff */
[----:B--2---:R-:W-:Y:S05]  /*8550*/  @!P0 BRA `(.L_x_143) ;  /* 0xfffffffc00f08947 */ /* 0x004fea000383ffff */
[----:B------:R-:W-:Y:S05]  /*8560*/  BRA `(.L_x_144) ;  /* 0xffffffa000fc7947 */ /* 0x000fea000383ffff */
.L_x_46:
[----:B----4-:R-:W-:-:S07]  /*8570*/  MOV R0, UR5 ;  /* 0x0000000500007c02 */ /* 0x010fce0008000f00 */
.L_x_145:
[----:B-1----:R1:W2:Y:S02]  /*8580*/  SYNCS.PHASECHK.TRANS64.TRYWAIT P0, [R0+URZ], R3 ;  /* 0x00000003000075a7 */ /* 0x0022a400080011ff */
[----:B--2---:R-:W-:Y:S05]  /*8590*/  @!P0 NANOSLEEP.SYNCS 0x989680 ;  /* 0x009896800000895d */ /* 0x004fea0003900000 */
[----:B------:R-:W2:Y:S02]  /*85a0*/  @!P0 SYNCS.PHASECHK.TRANS64 P0, [R0+URZ], R3 ;  /* 0x00000003000085a7 */ /* 0x000ea400080010ff */
[----:B--2---:R-:W-:Y:S05]  /*85b0*/  @!P0 BRA `(.L_x_145) ;  /* 0xfffffffc00f08947 */ /* 0x004fea000383ffff */
[----:B------:R-:W-:Y:S05]  /*85c0*/  BRA `(.L_x_146) ;  /* 0xffffffa400087947 */ /* 0x000fea000383ffff */
.L_x_47:
[----:B----4-:R-:W-:-:S07]  /*85d0*/  MOV R0, UR5 ;  /* 0x0000000500007c02 */ /* 0x010fce0008000f00 */
.L_x_147:
[----:B-1----:R1:W2:Y:S02]  /*85e0*/  SYNCS.PHASECHK.TRANS64.TRYWAIT P0, [R0+URZ], R3 ;  /* 0x00000003000075a7 */ /* 0x0022a400080011ff */
[----:B--2---:R-:W-:Y:S05]  /*85f0*/  @!P0 NANOSLEEP.SYNCS 0x989680 ;  /* 0x009896800000895d */ /* 0x004fea0003900000 */
[----:B------:R-:W2:Y:S02]  /*8600*/  @!P0 SYNCS.PHASECHK.TRANS64 P0, [R0+URZ], R3 ;  /* 0x00000003000085a7 */ /* 0x000ea400080010ff */
[----:B--2---:R-:W-:Y:S05]  /*8610*/  @!P0 BRA `(.L_x_147) ;  /* 0xfffffffc00f08947 */ /* 0x004fea000383ffff */
[----:B------:R-:W-:Y:S05]  /*8620*/  BRA `(.L_x_148) ;  /* 0xffffffa400147947 */ /* 0x000fea000383ffff */
.L_x_48:
[----:B----4-:R-:W-:-:S07]  /*8630*/  MOV R0, UR5 ;  /* 0x0000000500007c02 */ /* 0x010fce0008000f00 */
.L_x_149:
[----:B-1----:R1:W2:Y:S02]  /*8640*/  SYNCS.PHASECHK.TRANS64.TRYWAIT P0, [R0+URZ], R3 ;  /* 0x00000003000075a7 */ /* 0x0022a400080011ff */
[----:B--2---:R-:W-:Y:S05]  /*8650*/  @!P0 NANOSLEEP.SYNCS 0x989680 ;  /* 0x009896800000895d */ /* 0x004fea0003900000 */
[----:B------:R-:W2:Y:S02]  /*8660*/  @!P0 SYNCS.PHASECHK.TRANS64 P0, [R0+URZ], R3 ;  /* 0x00000003000085a7 */ /* 0x000ea400080010ff */
[----:B--2---:R-:W-:Y:S05]  /*8670*/  @!P0 BRA `(.L_x_149) ;  /* 0xfffffffc00f08947 */ /* 0x004fea000383ffff */
[----:B------:R-:W-:Y:S05]  /*8680*/  BRA `(.L_x_150) ;  /* 0xffffffa400207947 */ /* 0x000fea000383ffff */
.L_x_49:
[----:B----4-:R-:W-:-:S07]  /*8690*/  MOV R0, UR5 ;  /* 0x0000000500007c02 */ /* 0x010fce0008000f00 */
.L_x_151:
[----:B-1----:R1:W2:Y:S02]  /*86a0*/  SYNCS.PHASECHK.TRANS64.TRYWAIT P0, [R0+URZ], R3 ;  /* 0x00000003000075a7 */ /* 0x0022a400080011ff */
[----:B--2---:R-:W-:Y:S05]  /*86b0*/  @!P0 NANOSLEEP.SYNCS 0x989680 ;  /* 0x009896800000895d */ /* 0x004fea0003900000 */
[----:B------:R-:W2:Y:S02]  /*86c0*/  @!P0 SYNCS.PHASECHK.TRANS64 P0, [R0+URZ], R3 ;  /* 0x00000003000085a7 */ /* 0x000ea400080010ff */
[----:B--2---:R-:W-:Y:S05]  /*86d0*/  @!P0 BRA `(.L_x_151) ;  /* 0xfffffffc00f08947 */ /* 0x004fea000383ffff */
[----:B------:R-:W-:Y:S05]  /*86e0*/  BRA `(.L_x_152) ;  /* 0xffffffa4002c7947 */ /* 0x000fea000383ffff */
.L_x_50:
[----:B----4-:R-:W-:-:S07]  /*86f0*/  MOV R0, UR5 ;  /* 0x0000000500007c02 */ /* 0x010fce0008000f00 */
.L_x_153:
[----:B-1----:R1:W2:Y:S02]  /*8700*/  SYNCS.PHASECHK.TRANS64.TRYWAIT P0, [R0+URZ], R3 ;  /* 0x00000003000075a7 */ /* 0x0022a400080011ff */
[----:B--2---:R-:W-:Y:S05]  /*8710*/  @!P0 NANOSLEEP.SYNCS 0x989680 ;  /* 0x009896800000895d */ /* 0x004fea0003900000 */
[----:B------:R-:W2:Y:S02]  /*8720*/  @!P0 SYNCS.PHASECHK.TRANS64 P0, [R0+URZ], R3 ;  /* 0x00000003000085a7 */ /* 0x000ea400080010ff */
[----:B--2---:R-:W-:Y:S05]  /*8730*/  @!P0 BRA `(.L_x_153) ;  /* 0xfffffffc00f08947 */ /* 0x004fea000383ffff */
[----:B------:R-:W-:Y:S05]  /*8740*/  BRA `(.L_x_154) ;  /* 0xffffffa400387947 */ /* 0x000fea000383ffff */
.L_x_51:
[----:B----4-:R-:W-:-:S07]  /*8750*/  MOV R0, UR5 ;  /* 0x0000000500007c02 */ /* 0x010fce0008000f00 */
.L_x_155:
[----:B-1----:R1:W2:Y:S02]  /*8760*/  SYNCS.PHASECHK.TRANS64.TRYWAIT P0, [R0+URZ], R3 ;  /* 0x00000003000075a7 */ /* 0x0022a400080011ff */
[----:B--2---:R-:W-:Y:S05]  /*8770*/  @!P0 NANOSLEEP.SYNCS 0x989680 ;  /* 0x009896800000895d */ /* 0x004fea0003900000 */
[----:B------:R-:W2:Y:S02]  /*8780*/  @!P0 SYNCS.PHASECHK.TRANS64 P0, [R0+URZ], R3 ;  /* 0x00000003000085a7 */ /* 0x000ea400080010ff */
[----:B--2---:R-:W-:Y:S05]  /*8790*/  @!P0 BRA `(.L_x_155) ;  /* 0xfffffffc00f08947 */ /* 0x004fea000383ffff */
[----:B------:R-:W-:Y:S05]  /*87a0*/  BRA `(.L_x_156) ;  /* 0xffffffa400447947 */ /* 0x000fea000383ffff */
.L_x_52:
[----:B----4-:R-:W-:-:S07]  /*87b0*/  MOV R0, UR5 ;  /* 0x0000000500007c02 */ /* 0x010fce0008000f00 */
.L_x_157:
[----:B-1----:R1:W2:Y:S02]  /*87c0*/  SYNCS.PHASECHK.TRANS64.TRYWAIT P0, [R0+URZ], R3 ;  /* 0x00000003000075a7 */ /* 0x0022a400080011ff */
[----:B--2---:R-:W-:Y:S05]  /*87d0*/  @!P0 NANOSLEEP.SYNCS 0x989680 ;  /* 0x009896800000895d */ /* 0x004fea0003900000 */
[----:B------:R-:W2:Y:S02]  /*87e0*/  @!P0 SYNCS.PHASECHK.TRANS64 P0, [R0+URZ], R3 ;  /* 0x00000003000085a7 */ /* 0x000ea400080010ff */
[----:B--2---:R-:W-:Y:S05]  /*87f0*/  @!P0 BRA `(.L_x_157) ;  /* 0xfffffffc00f08947 */ /* 0x004fea000383ffff */
[----:B------:R-:W-:Y:S05]  /*8800*/  BRA `(.L_x_158) ;  /* 0xffffffa400507947 */ /* 0x000fea000383ffff */
.L_x_53:
[----:B----4-:R-:W-:-:S07]  /*8810*/  MOV R0, UR5 ;  /* 0x0000000500007c02 */ /* 0x010fce0008000f00 */
.L_x_159:
[----:B-1----:R1:W2:Y:S02]  /*8820*/  SYNCS.PHASECHK.TRANS64.TRYWAIT P0, [R0+URZ], R3 ;  /* 0x00000003000075a7 */ /* 0x0022a400080011ff */
[----:B--2---:R-:W-:Y:S05]  /*8830*/  @!P0 NANOSLEEP.SYNCS 0x989680 ;  /* 0x009896800000895d */ /* 0x004fea0003900000 */
[----:B------:R-:W2:Y:S02]  /*8840*/  @!P0 SYNCS.PHASECHK.TRANS64 P0, [R0+URZ], R3 ;  /* 0x00000003000085a7 */ /* 0x000ea400080010ff */
[----:B--2---:R-:W-:Y:S05]  /*8850*/  @!P0 BRA `(.L_x_159) ;  /* 0xfffffffc00f08947 */ /* 0x004fea000383ffff */
[----:B------:R-:W-:Y:S05]  /*8860*/  BRA `(.L_x_160) ;  /* 0xffffffa4005c7947 */ /* 0x000fea000383ffff */
.L_x_56:
[----:B-1----:R1:W2:Y:S02]  /*8870*/  SYNCS.PHASECHK.TRANS64.TRYWAIT P0, [R0+URZ+0x1b0], R4 ;  /* 0x0001b004000075a7 */ /* 0x0022a400080011ff */
[----:B--2---:R-:W-:Y:S05]  /*8880*/  @!P0 NANOSLEEP.SYNCS 0x989680 ;  /* 0x009896800000895d */ /* 0x004fea0003900000 */
[----:B------:R-:W2:Y:S02]  /*8890*/  @!P0 SYNCS.PHASECHK.TRANS64 P0, [R0+URZ+0x1b0], R4 ;  /* 0x0001b004000085a7 */ /* 0x000ea400080010ff */
[----:B--2---:R-:W-:Y:S05]  /*88a0*/  @!P0 BRA `(.L_x_56) ;  /* 0xfffffffc00f08947 */ /* 0x004fea000383ffff */
[----:B------:R-:W-:Y:S05]  /*88b0*/  BRA `(.L_x_161) ;  /* 0xffffffa400b87947 */ /* 0x000fea000383ffff */
.L_x_57:
[----:B------:R-:W-:-:S07]  /*88c0*/  MOV R0, UR5 ;  /* 0x0000000500007c02 */ /* 0x000fce0008000f00 */
.L_x_162:
[----:B-1----:R1:W2:Y:S02]  /*88d0*/  SYNCS.PHASECHK.TRANS64.TRYWAIT P0, [R0+URZ+0x160], R5 ;  /* 0x00016005000075a7 */ /* 0x0022a400080011ff */
[----:B--2---:R-:W-:Y:S05]  /*88e0*/  @!P0 NANOSLEEP.SYNCS 0x989680 ;  /* 0x009896800000895d */ /* 0x004fea0003900000 */
[----:B------:R-:W2:Y:S02]  /*88f0*/  @!P0 SYNCS.PHASECHK.TRANS64 P0, [R0+URZ+0x160], R5 ;  /* 0x00016005000085a7 */ /* 0x000ea400080010ff */
[----:B--2---:R-:W-:Y:S05]  /*8900*/  @!P0 BRA `(.L_x_162) ;  /* 0xfffffffc00f08947 */ /* 0x004fea000383ffff */
[----:B------:R-:W-:Y:S05]  /*8910*/  BRA `(.L_x_163) ;  /* 0xffffffa400c87947 */ /* 0x000fea000383ffff */
.L_x_58:
[----:B-1----:R1:W2:Y:S02]  /*8920*/  SYNCS.PHASECHK.TRANS64.TRYWAIT P1, [R0+URZ+0x150], R4 ;  /* 0x00015004000075a7 */ /* 0x0022a400080211ff */
[----:B--2---:R-:W-:Y:S05]  /*8930*/  @!P1 NANOSLEEP.SYNCS 0x989680 ;  /* 0x009896800000995d */ /* 0x004fea0003900000 */
[----:B------:R-:W2:Y:S02]  /*8940*/  @!P1 SYNCS.PHASECHK.TRANS64 P1, [R0+URZ+0x150], R4 ;  /* 0x00015004000095a7 */ /* 0x000ea400080210ff */
[----:B--2---:R-:W-:Y:S05]  /*8950*/  @!P1 BRA `(.L_x_58) ;  /* 0xfffffffc00f09947 */ /* 0x004fea000383ffff */
[----:B------:R-:W-:Y:S05]  /*8960*/  BRA `(.L_x_164) ;  /* 0xffffffa400f87947 */ /* 0x000fea000383ffff */
.L_x_61:
[----:B------:R-:W-:-:S07]  /*8970*/  MOV R0, UR5 ;  /* 0x0000000500007c02 */ /* 0x000fce0008000f00 */
.L_x_165:
[----:B-1----:R1:W2:Y:S02]  /*8980*/  SYNCS.PHASECHK.TRANS64.TRYWAIT P0, [R0+URZ+0x160], R2 ;  /* 0x00016002000075a7 */ /* 0x0022a400080011ff */
[----:B--2---:R-:W-:Y:S05]  /*8990*/  @!P0 NANOSLEEP.SYNCS 0x989680 ;  /* 0x009896800000895d */ /* 0x004fea0003900000 */
[----:B------:R-:W2:Y:S02]  /*89a0*/  @!P0 SYNCS.PHASECHK.TRANS64 P0, [R0+URZ+0x160], R2 ;  /* 0x00016002000085a7 */ /* 0x000ea400080010ff */
[----:B--2---:R-:W-:Y:S05]  /*89b0*/  @!P0 BRA `(.L_x_165) ;  /* 0xfffffffc00f08947 */ /* 0x004fea000383ffff */
[----:B------:R-:W-:Y:S05]  /*89c0*/  BRA `(.L_x_60) ;  /* 0xffffffa8004c7947 */ /* 0x000fea000383ffff */
.L_x_68:
[----:B-1----:R1:W2:Y:S02]  /*89d0*/  SYNCS.PHASECHK.TRANS64.TRYWAIT P1, [R0+URZ+0x150], R2 ;  /* 0x00015002000075a7 */ /* 0x0022a400080211ff */
[----:B--2---:R-:W-:Y:S05]  /*89e0*/  @!P1 NANOSLEEP.SYNCS 0x989680 ;  /* 0x009896800000995d */ /* 0x004fea0003900000 */
[----:B------:R-:W2:Y:S02]  /*89f0*/  @!P1 SYNCS.PHASECHK.TRANS64 P1, [R0+URZ+0x150], R2 ;  /* 0x00015002000095a7 */ /* 0x000ea400080210ff */
[----:B--2---:R-:W-:Y:S05]  /*8a00*/  @!P1 BRA `(.L_x_68) ;  /* 0xfffffffc00f09947 */ /* 0x004fea000383ffff */
[----:B------:R-:W-:Y:S05]  /*8a10*/  BRA `(.L_x_166) ;  /* 0xffffffac00ac7947 */ /* 0x000fea000383ffff */
.L_x_69:
[----:B------:R-:W-:-:S07]  /*8a20*/  MOV R2, UR14 ;  /* 0x0000000e00027c02 */ /* 0x000fce0008000f00 */
.L_x_167:
[----:B-1----:R1:W2:Y:S02]  /*8a30*/  SYNCS.PHASECHK.TRANS64.TRYWAIT P0, [R2+URZ+0x190], R0 ;  /* 0x00019000020075a7 */ /* 0x0022a400080011ff */
[----:B--2---:R-:W-:Y:S05]  /*8a40*/  @!P0 NANOSLEEP.SYNCS 0x989680 ;  /* 0x009896800000895d */ /* 0x004fea0003900000 */
[----:B------:R-:W2:Y:S02]  /*8a50*/  @!P0 SYNCS.PHASECHK.TRANS64 P0, [R2+URZ+0x190], R0 ;  /* 0x00019000020085a7 */ /* 0x000ea400080010ff */
[----:B--2---:R-:W-:Y:S05]  /*8a60*/  @!P0 BRA `(.L_x_167) ;  /* 0xfffffffc00f08947 */ /* 0x004fea000383ffff */
[----:B------:R-:W-:Y:S05]  /*8a70*/  BRA `(.L_x_168) ;  /* 0xffffffac00f87947 */ /* 0x000fea000383ffff */
.L_x_72:
[----:B------:R-:W-:Y:S07]  /*8a80*/  MOV R0, UR7 ;  /* 0x0000000700007c02 */ /* 0x000fee0008000f00 */
.L_x_169:
[----:B-1----:R1:W2:Y:S02]  /*8a90*/  SYNCS.PHASECHK.TRANS64.TRYWAIT P0, [R0+URZ], R2 ;  /* 0x00000002000075a7 */ /* 0x0022a400080011ff */
[----:B--2---:R-:W-:Y:S05]  /*8aa0*/  @!P0 NANOSLEEP.SYNCS 0x989680 ;  /* 0x009896800000895d */ /* 0x004fea0003900000 */
[----:B------:R-:W2:Y:S02]  /*8ab0*/  @!P0 SYNCS.PHASECHK.TRANS64 P0, [R0+URZ], R2 ;  /* 0x00000002000085a7 */ /* 0x000ea400080010ff */
[----:B--2---:R-:W-:Y:S05]  /*8ac0*/  @!P0 BRA `(.L_x_169) ;  /* 0xfffffffc00f08947 */ /* 0x004fea000383ffff */
[----:B------:R-:W-:Y:S05]  /*8ad0*/  BRA `(.L_x_71) ;  /* 0xffffffb000147947 */ /* 0x000fea000383ffff */
.L_x_75:
[----:B------:R-:W-:-:S07]  /*8ae0*/  MOV R0, UR5 ;  /* 0x0000000500007c02 */ /* 0x000fce0008000f00 */
.L_x_170:
[----:B--2---:R2:W3:Y:S02]  /*8af0*/  SYNCS.PHASECHK.TRANS64.TRYWAIT P0, [R0+URZ], R2 ;  /* 0x00000002000075a7 */ /* 0x0044e400080011ff */
[----:B---3--:R-:W-:Y:S05]  /*8b00*/  @!P0 NANOSLEEP.SYNCS 0x989680 ;  /* 0x009896800000895d */ /* 0x008fea0003900000 */
[----:B------:R-:W3:Y:S02]  /*8b10*/  @!P0 SYNCS.PHASECHK.TRANS64 P0, [R0+URZ], R2 ;  /* 0x00000002000085a7 */ /* 0x000ee400080010ff */
[----:B---3--:R-:W-:Y:S05]  /*8b20*/  @!P0 BRA `(.L_x_170) ;  /* 0xfffffffc00f08947 */ /* 0x008fea000383ffff */
[----:B------:R-:W-:Y:S05]  /*8b30*/  BRA `(.L_x_171) ;  /* 0xffffffb000c87947 */ /* 0x000fea000383ffff */
.L_x_76:
[----:B------:R-:W-:-:S07]  /*8b40*/  MOV R0, UR5 ;  /* 0x0000000500007c02 */ /* 0x000fce0008000f00 */
.L_x_172:
[----:B--2---:R2:W3:Y:S02]  /*8b50*/  SYNCS.PHASECHK.TRANS64.TRYWAIT P0, [R0+URZ], R3 ;  /* 0x00000003000075a7 */ /* 0x0044e400080011ff */
[----:B---3--:R-:W-:Y:S05]  /*8b60*/  @!P0 NANOSLEEP.SYNCS 0x989680 ;  /* 0x009896800000895d */ /* 0x008fea0003900000 */
[----:B------:R-:W3:Y:S02]  /*8b70*/  @!P0 SYNCS.PHASECHK.TRANS64 P0, [R0+URZ], R3 ;  /* 0x00000003000085a7 */ /* 0x000ee400080010ff */
[----:B---3--:R-:W-:Y:S05]  /*8b80*/  @!P0 BRA `(.L_x_172) ;  /* 0xfffffffc00f08947 */ /* 0x008fea000383ffff */
[----:B------:R-:W-:Y:S05]  /*8b90*/  BRA `(.L_x_173) ;  /* 0xffffffb000d47947 */ /* 0x000fea000383ffff */
.L_x_77:
[----:B------:R-:W-:-:S07]  /*8ba0*/  MOV R0, UR5 ;  /* 0x0000000500007c02 */ /* 0x000fce0008000f00 */
.L_x_174:
[----:B--2---:R2:W3:Y:S02]  /*8bb0*/  SYNCS.PHASECHK.TRANS64.TRYWAIT P0, [R0+URZ], R3 ;  /* 0x00000003000075a7 */ /* 0x0044e400080011ff */
[----:B---3--:R-:W-:Y:S05]  /*8bc0*/  @!P0 NANOSLEEP.SYNCS 0x989680 ;  /* 0x009896800000895d */ /* 0x008fea0003900000 */
[----:B------:R-:W3:Y:S02]  /*8bd0*/  @!P0 SYNCS.PHASECHK.TRANS64 P0, [R0+URZ], R3 ;  /* 0x00000003000085a7 */ /* 0x000ee400080010ff */
[----:B---3--:R-:W-:Y:S05]  /*8be0*/  @!P0 BRA `(.L_x_174) ;  /* 0xfffffffc00f08947 */ /* 0x008fea000383ffff */
[----:B------:R-:W-:Y:S05]  /*8bf0*/  BRA `(.L_x_175) ;  /* 0xffffffb000e07947 */ /* 0x000fea000383ffff */
.L_x_78:
[----:B--2---:R-:W-:-:S07]  /*8c00*/  MOV R0, UR6 ;  /* 0x0000000600007c02 */ /* 0x004fce0008000f00 */
.L_x_176:
[----:B--2---:R2:W3:Y:S02]  /*8c10*/  SYNCS.PHASECHK.TRANS64.TRYWAIT P0, [R0+URZ], R2 ;  /* 0x00000002000075a7 */ /* 0x0044e400080011ff */
[----:B---3--:R-:W-:Y:S05]  /*8c20*/  @!P0 NANOSLEEP.SYNCS 0x989680 ;  /* 0x009896800000895d */ /* 0x008fea0003900000 */
[----:B------:R-:W3:Y:S02]  /*8c30*/  @!P0 SYNCS.PHASECHK.TRANS64 P0, [R0+URZ], R2 ;  /* 0x00000002000085a7 */ /* 0x000ee400080010ff */
[----:B---3--:R-:W-:Y:S05]  /*8c40*/  @!P0 BRA `(.L_x_176) ;  /* 0xfffffffc00f08947 */ /* 0x008fea000383ffff */
[----:B------:R-:W-:Y:S05]  /*8c50*/  BRA `(.L_x_177) ;  /* 0xffffffb000ec7947 */ /* 0x000fea000383ffff */
.L_x_83:
[----:B--2---:R2:W3:Y:S02]  /*8c60*/  SYNCS.PHASECHK.TRANS64.TRYWAIT P0, [R0+URZ+0x150], R2 ;  /* 0x00015002000075a7 */ /* 0x0044e400080011ff */
[----:B---3--:R-:W-:Y:S05]  /*8c70*/  @!P0 NANOSLEEP.SYNCS 0x989680 ;  /* 0x009896800000895d */ /* 0x008fea0003900000 */
[----:B------:R-:W3:Y:S02]  /*8c80*/  @!P0 SYNCS.PHASECHK.TRANS64 P0, [R0+URZ+0x150], R2 ;  /* 0x00015002000085a7 */ /* 0x000ee400080010ff */
[----:B---3--:R-:W-:Y:S05]  /*8c90*/  @!P0 BRA `(.L_x_83) ;  /* 0xfffffffc00f08947 */ /* 0x008fea000383ffff */
[----:B------:R-:W-:Y:S05]  /*8ca0*/  BRA `(.L_x_178) ;  /* 0xffffffb400e87947 */ /* 0x000fea000383ffff */
.L_x_86:
[----:B------:R-:W-:Y:S07]  /*8cb0*/  MOV R0, UR4 ;  /* 0x0000000400007c02 */ /* 0x000fee0008000f00 */
.L_x_179:
[----:B--2---:R2:W3:Y:S02]  /*8cc0*/  SYNCS.PHASECHK.TRANS64.TRYWAIT P0, [R0+URZ+0x148], R2 ;  /* 0x00014802000075a7 */ /* 0x0044e400080011ff */
[----:B---3--:R-:W-:Y:S05]  /*8cd0*/  @!P0 NANOSLEEP.SYNCS 0x989680 ;  /* 0x009896800000895d */ /* 0x008fea0003900000 */
[----:B------:R-:W3:Y:S02]  /*8ce0*/  @!P0 SYNCS.PHASECHK.TRANS64 P0, [R0+URZ+0x148], R2 ;  /* 0x00014802000085a7 */ /* 0x000ee400080010ff */
[----:B---3--:R-:W-:Y:S05]  /*8cf0*/  @!P0 BRA `(.L_x_179) ;  /* 0xfffffffc00f08947 */ /* 0x008fea000383ffff */
[----:B------:R-:W-:Y:S05]  /*8d00*/  BRA `(.L_x_85) ;  /* 0xffffffb800d07947 */ /* 0x000fea000383ffff */
.L_x_89:
[----:B------:R-:W-:Y:S07]  /*8d10*/  MOV R0, UR13 ;  /* 0x0000000d00007c02 */ /* 0x000fee0008000f00 */
.L_x_180:
[----:B-1----:R1:W2:Y:S02]  /*8d20*/  SYNCS.PHASECHK.TRANS64.TRYWAIT P3, [R0+URZ+0x130], R30 ;  /* 0x0001301e000075a7 */ /* 0x0022a400080611ff */
[----:B--2---:R-:W-:Y:S05]  /*8d30*/  @!P3 NANOSLEEP.SYNCS 0x989680 ;  /* 0x009896800000b95d */ /* 0x004fea0003900000 */
[----:B------:R-:W2:Y:S02]  /*8d40*/  @!P3 SYNCS.PHASECHK.TRANS64 P3, [R0+URZ+0x130], R30 ;  /* 0x0001301e0000b5a7 */ /* 0x000ea400080610ff */
[----:B--2---:R-:W-:Y:S05]  /*8d50*/  @!P3 BRA `(.L_x_180) ;  /* 0xfffffffc00f0b947 */ /* 0x004fea000383ffff */
[----:B------:R-:W-:Y:S05]  /*8d60*/  BRA `(.L_x_181) ;  /* 0xffffffbc006c7947 */ /* 0x000fea000383ffff */
.L_x_91:
[----:B------:R-:W-:-:S07]  /*8d70*/  MOV R0, UR4 ;  /* 0x0000000400007c02 */ /* 0x000fce0008000f00 */
.L_x_182:
[----:B-1----:R1:W2:Y:S02]  /*8d80*/  SYNCS.PHASECHK.TRANS64.TRYWAIT P0, [R0+URZ], R2 ;  /* 0x00000002000075a7 */ /* 0x0022a400080011ff */
[----:B--2---:R-:W-:Y:S05]  /*8d90*/  @!P0 NANOSLEEP.SYNCS 0x989680 ;  /* 0x009896800000895d */ /* 0x004fea0003900000 */
[----:B------:R-:W2:Y:S02]  /*8da0*/  @!P0 SYNCS.PHASECHK.TRANS64 P0, [R0+URZ], R2 ;  /* 0x00000002000085a7 */ /* 0x000ea400080010ff */
[----:B--2---:R-:W-:Y:S05]  /*8db0*/  @!P0 BRA `(.L_x_182) ;  /* 0xfffffffc00f08947 */ /* 0x004fea000383ffff */
[----:B------:R-:W-:Y:S05]  /*8dc0*/  BRA `(.L_x_183) ;  /* 0xffffffc000a87947 */ /* 0x000fea000383ffff */
.L_x_93:
[----:B--2---:R2:W4:Y:S02]  /*8dd0*/  SYNCS.PHASECHK.TRANS64.TRYWAIT P0, [R0+URZ+0x150], R2 ;  /* 0x00015002000075a7 */ /* 0x00452400080011ff */
[----:B----4-:R-:W-:Y:S05]  /*8de0*/  @!P0 NANOSLEEP.SYNCS 0x989680 ;  /* 0x009896800000895d */ /* 0x010fea0003900000 */
[----:B------:R-:W4:Y:S02]  /*8df0*/  @!P0 SYNCS.PHASECHK.TRANS64 P0, [R0+URZ+0x150], R2 ;  /* 0x00015002000085a7 */ /* 0x000f2400080010ff */
[----:B----4-:R-:W-:Y:S05]  /*8e00*/  @!P0 BRA `(.L_x_93) ;  /* 0xfffffffc00f08947 */ /* 0x010fea000383ffff */
[----:B------:R-:W-:Y:S05]  /*8e10*/  BRA `(.L_x_184) ;  /* 0xffffffc4008c7947 */ /* 0x000fea000383ffff */
.L_x_103:
[----:B-1----:R1:W2:Y:S02]  /*8e20*/  SYNCS.PHASECHK.TRANS64.TRYWAIT P0, [R0+URZ+0x120], R2 ;  /* 0x00012002000075a7 */ /* 0x0022a400080011ff */
[----:B--2---:R-:W-:Y:S05]  /*8e30*/  @!P0 NANOSLEEP.SYNCS 0x989680 ;  /* 0x009896800000895d */ /* 0x004fea0003900000 */
[----:B------:R-:W2:Y:S02]  /*8e40*/  @!P0 SYNCS.PHASECHK.TRANS64 P0, [R0+URZ+0x120], R2 ;  /* 0x00012002000085a7 */ /* 0x000ea400080010ff */
[----:B--2---:R-:W-:Y:S05]  /*8e50*/  @!P0 BRA `(.L_x_103) ;  /* 0xfffffffc00f08947 */ /* 0x004fea000383ffff */
[----:B------:R-:W-:Y:S05]  /*8e60*/  BRA `(.L_x_102) ;  /* 0xffffffd000747947 */ /* 0x000fea000383ffff */
.L_x_105:
[----:B-1----:R1:W4:Y:S02]  /*8e70*/  SYNCS.PHASECHK.TRANS64.TRYWAIT P1, [R17+URZ+0x170], R3 ;  /* 0x00017003110075a7 */ /* 0x00232400080211ff */
[----:B----4-:R-:W-:Y:S05]  /*8e80*/  @!P1 NANOSLEEP.SYNCS 0x989680 ;  /* 0x009896800000995d */ /* 0x010fea0003900000 */
[----:B------:R-:W4:Y:S02]  /*8e90*/  @!P1 SYNCS.PHASECHK.TRANS64 P1, [R17+URZ+0x170], R3 ;  /* 0x00017003110095a7 */ /* 0x000f2400080210ff */
[----:B----4-:R-:W-:Y:S05]  /*8ea0*/  @!P1 BRA `(.L_x_105) ;  /* 0xfffffffc00f09947 */ /* 0x010fea000383ffff */
[----:B------:R-:W-:Y:S05]  /*8eb0*/  BRA `(.L_x_104) ;  /* 0xffffffd000fc7947 */ /* 0x000fea000383ffff */
        .weak           $__internal_0_$__cuda_sm10x_tcgen05_guardrail_trap_col_being_dealloced_not_returned_by_alloc
        .type           $__internal_0_$__cuda_sm10x_tcgen05_guardrail_trap_col_being_dealloced_not_returned_by_alloc,@function
        .size           $__internal_0_$__cuda_sm10x_tcgen05_guardrail_trap_col_being_dealloced_not_returned_by_alloc,($__internal_1_$__cuda_sm10x_tcgen05_guardrail_trap_phase_invalid_during_alloc - $__internal_0_$__cuda_sm10x_tcgen05_guardrail_trap_col_being_dealloced_not_returned_by_alloc)
$__internal_0_$__cuda_sm10x_tcgen05_guardrail_trap_col_being_dealloced_not_returned_by_alloc:
[----:B------:R-:W-:Y:S05]  /*8ec0*/  BPT.TRAP 0x1 ;  /* 0x000000040000795c */ /* 0x000fea0000300000 */
[----:B------:R-:W-:-:S04]  /*8ed0*/  HFMA2 R3, -RZ, RZ, 0, 0 ;  /* 0x00000000ff037431 */ /* 0x000fc800000001ff */
[----:B------:R-:W-:Y:S05]  /*8ee0*/  RET.REL.NODEC R2 `(_ZN7cutlass13device_kernelINS_4gemm6kernel13GemmUniversalIN4cute5tupleIJiiiiEEENS1_10collective13CollectiveMmaINS1_35MainloopSm100TmaUmmaWarpSpecializedILi18ELi2ELi4ENS5_IJNS4_1CILi1EEESB_SB_EEEEENS5_IJNSA_ILi64EEENSA_ILi112EEENSA_ILi32EEEEEENS_10bfloat16_tENS5_IJlSB_lEEESI_SJ_NS4_8TiledMMAINS4_8MMA_AtomIJNS4_20SM100_MMA_F16BF16_SSISI_SI_fLi64ELi112ELNS4_4UMMA5MajorE0ELSO_0ELNSN_7ScaleInE0ELSP_0EEEEEENS4_6LayoutISC_NS5_IJNSA_ILi0EEEST_ST_EEEEENS5_IJNS4_10UnderscoreESW_SW_EEEEENS4_13SM90_TMA_LOADENS4_14ComposedLayoutINS4_7SwizzleILi2ELi4ELi3EEENS4_18smem_ptr_flag_bitsILi16EEENSS_INS5_IJNSA_ILi8EEESG_EEENS5_IJSG_SB_EEEEEEEvNS4_8identityESZ_S19_vS1A_EENS_8epilogue10collective18CollectiveEpilogueINS1C_23Sm100TmaWarpSpecializedILi2ELi1ELi56ELb1ELb0EEEJSH_NS5_IJNSS_ISE_SB_EENSS_ISF_SB_EEEEESI_SJ_SI_SJ_NS1C_6fusion15FusionCallbacksIS1G_NS1K_17LinearCombinationISI_fSI_fLNS_15FloatRoundStyleE2EEESH_S1J_JEEENS4_5SM1004TMEM4LOAD26SM100_TMEM_LOAD_16dp256b2xESZ_NS10_INS11_ILi1ELi4ELi3EEES14_NSS_INS5_IJS15_NSA_ILi16EEEEEENS5_IJS1V_SB_EEEEEEENS4_17SM75_U32x4_LDSM_NENS4_14SM90_TMA_STOREES1Z_NS4_17SM90_U32x4_STSM_NENS4_39AutoVectorizingCopyWithAssumedAlignmentILi128EEEEEEvvEEEEvNT_6ParamsE) ;  /* 0xffffff7002447950 */ /* 0x000fea0003c3ffff */
        .weak           $__internal_1_$__cuda_sm10x_tcgen05_guardrail_trap_phase_invalid_during_alloc
        .type           $__internal_1_$__cuda_sm10x_tcgen05_guardrail_trap_phase_invalid_during_alloc,@function
        .size           $__internal_1_$__cuda_sm10x_tcgen05_guardrail_trap_phase_invalid_during_alloc,($__internal_2_$__cuda_sm10x_tcgen05_guardrail_trap_unallocated_columns_being_dealloced - $__internal_1_$__cuda_sm10x_tcgen05_guardrail_trap_phase_invalid_during_alloc)
$__internal_1_$__cuda_sm10x_tcgen05_guardrail_trap_phase_invalid_during_alloc:
[----:B------:R-:W-:Y:S05]  /*8ef0*/  BPT.TRAP 0x1 ;  /* 0x000000040000795c */ /* 0x000fea0000300000 */
[----:B------:R-:W-:-:S04]  /*8f00*/  MOV R3, 0x0 ;  /* 0x0000000000037802 */ /* 0x000fc80000000f00 */
[----:B------:R-:W-:Y:S05]  /*8f10*/  RET.REL.NODEC R2 `(_ZN7cutlass13device_kernelINS_4gemm6kernel13GemmUniversalIN4cute5tupleIJiiiiEEENS1_10collective13CollectiveMmaINS1_35MainloopSm100TmaUmmaWarpSpecializedILi18ELi2ELi4ENS5_IJNS4_1CILi1EEESB_SB_EEEEENS5_IJNSA_ILi64EEENSA_ILi112EEENSA_ILi32EEEEEENS_10bfloat16_tENS5_IJlSB_lEEESI_SJ_NS4_8TiledMMAINS4_8MMA_AtomIJNS4_20SM100_MMA_F16BF16_SSISI_SI_fLi64ELi112ELNS4_4UMMA5MajorE0ELSO_0ELNSN_7ScaleInE0ELSP_0EEEEEENS4_6LayoutISC_NS5_IJNSA_ILi0EEEST_ST_EEEEENS5_IJNS4_10UnderscoreESW_SW_EEEEENS4_13SM90_TMA_LOADENS4_14ComposedLayoutINS4_7SwizzleILi2ELi4ELi3EEENS4_18smem_ptr_flag_bitsILi16EEENSS_INS5_IJNSA_ILi8EEESG_EEENS5_IJSG_SB_EEEEEEEvNS4_8identityESZ_S19_vS1A_EENS_8epilogue10collective18CollectiveEpilogueINS1C_23Sm100TmaWarpSpecializedILi2ELi1ELi56ELb1ELb0EEEJSH_NS5_IJNSS_ISE_SB_EENSS_ISF_SB_EEEEESI_SJ_SI_SJ_NS1C_6fusion15FusionCallbacksIS1G_NS1K_17LinearCombinationISI_fSI_fLNS_15FloatRoundStyleE2EEESH_S1J_JEEENS4_5SM1004TMEM4LOAD26SM100_TMEM_LOAD_16dp256b2xESZ_NS10_INS11_ILi1ELi4ELi3EEES14_NSS_INS5_IJS15_NSA_ILi16EEEEEENS5_IJS1V_SB_EEEEEEENS4_17SM75_U32x4_LDSM_NENS4_14SM90_TMA_STOREES1Z_NS4_17SM90_U32x4_STSM_NENS4_39AutoVectorizingCopyWithAssumedAlignmentILi128EEEEEEvvEEEEvNT_6ParamsE) ;  /* 0xffffff7002387950 */ /* 0x000fea0003c3ffff */
        .weak           $__internal_2_$__cuda_sm10x_tcgen05_guardrail_trap_unallocated_columns_being_dealloced
        .type           $__internal_2_$__cuda_sm10x_tcgen05_guardrail_trap_unallocated_columns_being_dealloced,@function
        .size           $__internal_2_$__cuda_sm10x_tcgen05_guardrail_trap_unallocated_columns_being_dealloced,(.L_x_186 - $__internal_2_$__cuda_sm10x_tcgen05_guardrail_trap_unallocated_columns_being_dealloced)
$__internal_2_$__cuda_sm10x_tcgen05_guardrail_trap_unallocated_columns_being_dealloced:
[----:B------:R-:W-:Y:S05]  /*8f20*/  BPT.TRAP 0x1 ;  /* 0x000000040000795c */ /* 0x000fea0000300000 */
[----:B------:R-:W-:-:S04]  /*8f30*/  HFMA2 R3, -RZ, RZ, 0, 0 ;  /* 0x00000000ff037431 */ /* 0x000fc800000001ff */
[----:B------:R-:W-:Y:S05]  /*8f40*/  RET.REL.NODEC R2 `(_ZN7cutlass13device_kernelINS_4gemm6kernel13GemmUniversalIN4cute5tupleIJiiiiEEENS1_10collective13CollectiveMmaINS1_35MainloopSm100TmaUmmaWarpSpecializedILi18ELi2ELi4ENS5_IJNS4_1CILi1EEESB_SB_EEEEENS5_IJNSA_ILi64EEENSA_ILi112EEENSA_ILi32EEEEEENS_10bfloat16_tENS5_IJlSB_lEEESI_SJ_NS4_8TiledMMAINS4_8MMA_AtomIJNS4_20SM100_MMA_F16BF16_SSISI_SI_fLi64ELi112ELNS4_4UMMA5MajorE0ELSO_0ELNSN_7ScaleInE0ELSP_0EEEEEENS4_6LayoutISC_NS5_IJNSA_ILi0EEEST_ST_EEEEENS5_IJNS4_10UnderscoreESW_SW_EEEEENS4_13SM90_TMA_LOADENS4_14ComposedLayoutINS4_7SwizzleILi2ELi4ELi3EEENS4_18smem_ptr_flag_bitsILi16EEENSS_INS5_IJNSA_ILi8EEESG_EEENS5_IJSG_SB_EEEEEEEvNS4_8identityESZ_S19_vS1A_EENS_8epilogue10collective18CollectiveEpilogueINS1C_23Sm100TmaWarpSpecializedILi2ELi1ELi56ELb1ELb0EEEJSH_NS5_IJNSS_ISE_SB_EENSS_ISF_SB_EEEEESI_SJ_SI_SJ_NS1C_6fusion15FusionCallbacksIS1G_NS1K_17LinearCombinationISI_fSI_fLNS_15FloatRoundStyleE2EEESH_S1J_JEEENS4_5SM1004TMEM4LOAD26SM100_TMEM_LOAD_16dp256b2xESZ_NS10_INS11_ILi1ELi4ELi3EEES14_NSS_INS5_IJS15_NSA_ILi16EEEEEENS5_IJS1V_SB_EEEEEEENS4_17SM75_U32x4_LDSM_NENS4_14SM90_TMA_STOREES1Z_NS4_17SM90_U32x4_STSM_NENS4_39AutoVectorizingCopyWithAssumedAlignmentILi128EEEEEEvvEEEEvNT_6ParamsE) ;  /* 0xffffff70022c7950 */ /* 0x000fea0003c3ffff */
.L_x_185:
[----:B------:R-:W-:-:S00]  /*8f50*/  BRA `(.L_x_185) ;  /* 0xfffffffc00fc7947 */ /* 0x000fc0000383ffff */
[----:B------:R-:W-:-:S00]  /*8f60*/  NOP ;  /* 0x0000000000007918 */ /* 0x000fc00000000000 */
        /* <DEDUP_REMOVED lines=9> */
.L_x_186:


//--------------------- .nv.global.init           --------------------------
	.section	.nv.global.init,"aw",@progbits
.nv.global.init:
	.type		$str$27,@object
	.size		$str$27,($str$28 - $str$27)
$str$27:
        /*0000*/ 	.byte	0x28, 0x61, 0x64, 0x64, 0x72, 0x65, 0x73, 0x73, 0x20, 0x26, 0x20, 0x6d, 0x61, 0x73, 0x6b, 0x29
        /*0010*/ 	.byte	0x20, 0x3d, 0x3d, 0x20, 0x30, 0x00
	.type		$str$28,@object
	.size		$str$28,($str$26 - $str$28)
$str$28:
        /*0016*/ 	.byte	0x2f, 0x74, 0x6d, 0x70, 0x2f, 0x63, 0x75, 0x74, 0x6c, 0x61, 0x73, 0x73, 0x5f, 0x73, 0x77, 0x65
        /*0026*/ 	.byte	0x65, 0x70, 0x5f, 0x73, 0x72, 0x63, 0x2f, 0x69, 0x6e, 0x63, 0x6c, 0x75, 0x64, 0x65, 0x2f, 0x63
        /*0036*/ 	.byte	0x75, 0x74, 0x65, 0x2f, 0x70, 0x6f, 0x69, 0x6e, 0x74, 0x65, 0x72, 0x5f, 0x66, 0x6c, 0x61, 0x67
        /*0046*/ 	.byte	0x67, 0x65, 0x64, 0x2e, 0x68, 0x70, 0x70, 0x00
	.type		$str$26,@object
	.size		$str$26,($str$25 - $str$26)
$str$26:
        /*004e*/ 	.byte	0x2f, 0x74, 0x6d, 0x70, 0x2f, 0x63, 0x75, 0x74, 0x6c, 0x61, 0x73, 0x73, 0x5f, 0x73, 0x77, 0x65
        /*005e*/ 	.byte	0x65, 0x70, 0x5f, 0x73, 0x72, 0x63, 0x2f, 0x69, 0x6e, 0x63, 0x6c, 0x75, 0x64, 0x65, 0x2f, 0x63
        /*006e*/ 	.byte	0x75, 0x74, 0x65, 0x2f, 0x61, 0x74, 0x6f, 0x6d, 0x2f, 0x63, 0x6f, 0x70, 0x79, 0x5f, 0x74, 0x72
        /*007e*/ 	.byte	0x61, 0x69, 0x74, 0x73, 0x5f, 0x73, 0x6d, 0x31, 0x30, 0x30, 0x2e, 0x68, 0x70, 0x70, 0x00
	.type		$str$25,@object
	.size		$str$25,(__unnamed_1 - $str$25)
$str$25:
        /*008d*/ 	.byte	0x28, 0x28, 0x75, 0x69, 0x6e, 0x74, 0x33, 0x32, 0x5f, 0x74, 0x28, 0x74, 0x68, 0x72, 0x65, 0x61
        /*009d*/ 	.byte	0x64, 0x49, 0x64, 0x78, 0x2e, 0x78, 0x29, 0x20, 0x2f, 0x20, 0x33, 0x32, 0x29, 0x20, 0x25, 0x20
        /*00ad*/ 	.byte	0x34, 0x29, 0x20, 0x3d, 0x3d, 0x20, 0x28, 0x28, 0x28, 0x74, 0x6d, 0x65, 0x6d, 0x5f, 0x61, 0x64
        /*00bd*/ 	.byte	0x64, 0x72, 0x20, 0x3e, 0x3e, 0x20, 0x31, 0x36, 0x29, 0x20, 0x2f, 0x20, 0x33, 0x32, 0x29, 0x20
        /*00cd*/ 	.byte	0x25, 0x20, 0x34, 0x29, 0x00
	.type		__unnamed_1,@object
	.size		__unnamed_1,(__unnamed_2 - __unnamed_1)
__unnamed_1:
        /*00d2*/ 	.byte	0x61, 0x75, 0x74, 0x6f, 0x20, 0x63, 0x75, 0x74, 0x65, 0x3a, 0x3a, 0x61, 0x73, 0x5f, 0x70, 0x6f
        /* <DEDUP_REMOVED lines=24> */
        /*0262*/ 	.byte	0x43, 0x3c, 0x37, 0x31, 0x36, 0x38, 0x3e, 0x3e, 0x3e, 0x3e, 0x5d, 0x00
	.type		__unnamed_2,@object
	.size		__unnamed_2,(.L_2 - __unnamed_2)
__unnamed_2:
        /* <DEDUP_REMOVED lines=42> */
        /*050e*/ 	.byte	0x3e, 0x5d, 0x00
.L_2:


//--------------------- .nv.shared._ZN7cutlass13device_kernelINS_4gemm6kernel13GemmUniversalIN4cute5tupleIJiiiiEEENS1_10collective13CollectiveMmaINS1_35MainloopSm100TmaUmmaWarpSpecializedILi18ELi2ELi4ENS5_IJNS4_1CILi1EEESB_SB_EEEEENS5_IJNSA_ILi64EEENSA_ILi112EEENSA_ILi32EEEEEENS_10bfloat16_tENS5_IJlSB_lEEESI_SJ_NS4_8TiledMMAINS4_8MMA_AtomIJNS4_20SM100_MMA_F16BF16_SSISI_SI_fLi64ELi112ELNS4_4UMMA5MajorE0ELSO_0ELNSN_7ScaleInE0ELSP_0EEEEEENS4_6LayoutISC_NS5_IJNSA_ILi0EEEST_ST_EEEEENS5_IJNS4_10UnderscoreESW_SW_EEEEENS4_13SM90_TMA_LOADENS4_14ComposedLayoutINS4_7SwizzleILi2ELi4ELi3EEENS4_18smem_ptr_flag_bitsILi16EEENSS_INS5_IJNSA_ILi8EEESG_EEENS5_IJSG_SB_EEEEEEEvNS4_8identityESZ_S19_vS1A_EENS_8epilogue10collective18CollectiveEpilogueINS1C_23Sm100TmaWarpSpecializedILi2ELi1ELi56ELb1ELb0EEEJSH_NS5_IJNSS_ISE_SB_EENSS_ISF_SB_EEEEESI_SJ_SI_SJ_NS1C_6fusion15FusionCallbacksIS1G_NS1K_17LinearCombinationISI_fSI_fLNS_15FloatRoundStyleE2EEESH_S1J_JEEENS4_5SM1004TMEM4LOAD26SM100_TMEM_LOAD_16dp256b2xESZ_NS10_INS11_ILi1ELi4ELi3EEES14_NSS_INS5_IJS15_NSA_ILi16EEEEEENS5_IJS1V_SB_EEEEEEENS4_17SM75_U32x4_LDSM_NENS4_14SM90_TMA_STOREES1Z_NS4_17SM90_U32x4_STSM_NENS4_39AutoVectorizingCopyWithAssumedAlignmentILi128EEEEEEvvEEEEvNT_6ParamsE --------------------------
	.section	.nv.shared._ZN7cutlass13device_kernelINS_4gemm6kernel13GemmUniversalIN4cute5tupleIJiiiiEEENS1_10collective13CollectiveMmaINS1_35MainloopSm100TmaUmmaWarpSpecializedILi18ELi2ELi4ENS5_IJNS4_1CILi1EEESB_SB_EEEEENS5_IJNSA_ILi64EEENSA_ILi112EEENSA_ILi32EEEEEENS_10bfloat16_tENS5_IJlSB_lEEESI_SJ_NS4_8TiledMMAINS4_8MMA_AtomIJNS4_20SM100_MMA_F16BF16_SSISI_SI_fLi64ELi112ELNS4_4UMMA5MajorE0ELSO_0ELNSN_7ScaleInE0ELSP_0EEEEEENS4_6LayoutISC_NS5_IJNSA_ILi0EEEST_ST_EEEEENS5_IJNS4_10UnderscoreESW_SW_EEEEENS4_13SM90_TMA_LOADENS4_14ComposedLayoutINS4_7SwizzleILi2ELi4ELi3EEENS4_18smem_ptr_flag_bitsILi16EEENSS_INS5_IJNSA_ILi8EEESG_EEENS5_IJSG_SB_EEEEEEEvNS4_8identityESZ_S19_vS1A_EENS_8epilogue10collective18CollectiveEpilogueINS1C_23Sm100TmaWarpSpecializedILi2ELi1ELi56ELb1ELb0EEEJSH_NS5_IJNSS_ISE_SB_EENSS_ISF_SB_EEEEESI_SJ_SI_SJ_NS1C_6fusion15FusionCallbacksIS1G_NS1K_17LinearCombinationISI_fSI_fLNS_15FloatRoundStyleE2EEESH_S1J_JEEENS4_5SM1004TMEM4LOAD26SM100_TMEM_LOAD_16dp256b2xESZ_NS10_INS11_ILi1ELi4ELi3EEES14_NSS_INS5_IJS15_NSA_ILi16EEEEEENS5_IJS1V_SB_EEEEEEENS4_17SM75_U32x4_LDSM_NENS4_14SM90_TMA_STOREES1Z_NS4_17SM90_U32x4_STSM_NENS4_39AutoVectorizingCopyWithAssumedAlignmentILi128EEEEEEvvEEEEvNT_6ParamsE,"aw",@nobits
	.sectionflags	@""
	.align	16
	.zero		1024


//--------------------- .nv.shared.reserved.0     --------------------------
	.section	.nv.shared.reserved.0,"aw",@nobits
	.weak		__nv_reservedSMEM_offset_0_alias
	.size		__nv_reservedSMEM_offset_0_alias, 0, 64
	.other		__nv_reservedSMEM_offset_0_alias,@"STO_CUDA_RESERVED_SHARED STV_DEFAULT"
__nv_reservedSMEM_offset_0_alias:
	.zero		0
.nv.shared.reserved.0:
	.zero		64
	.weak		__nv_reservedSMEM_tcgen05_partition
	.type		__nv_reservedSMEM_tcgen05_partition,@object
	.size		__nv_reservedSMEM_tcgen05_partition,(.L_0 - __nv_reservedSMEM_tcgen05_partition)
__nv_reservedSMEM_tcgen05_partition:
	.zero		32
.L_0:


//--------------------- .nv.global                --------------------------
	.section	.nv.global,"aw",@nobits
.nv.global:
	.type		_ZN40_INTERNAL_d160e709_4_k_cu_32d9bc4e_174454cute1_E,@object
	.size		_ZN40_INTERNAL_d160e709_4_k_cu_32d9bc4e_174454cute1_E,(_ZN40_INTERNAL_d160e709_4_k_cu_32d9bc4e_174454cuda3std3__45__cpo6cbeginE - _ZN40_INTERNAL_d160e709_4_k_cu_32d9bc4e_174454cute1_E)
_ZN40_INTERNAL_d160e709_4_k_cu_32d9bc4e_174454cute1_E:
	.zero		1
	.type		_ZN40_INTERNAL_d160e709_4_k_cu_32d9bc4e_174454cuda3std3__45__cpo6cbeginE,@object
	.size		_ZN40_INTERNAL_d160e709_4_k_cu_32d9bc4e_174454cuda3std3__45__cpo6cbeginE,(_ZN40_INTERNAL_d160e709_4_k_cu_32d9bc4e_174454cuda3std3__48in_placeE - _ZN40_INTERNAL_d160e709_4_k_cu_32d9bc4e_174454cuda3std3__45__cpo6cbeginE)
_ZN40_INTERNAL_d160e709_4_k_cu_32d9bc4e_174454cuda3std3__45__cpo6cbeginE:
	.zero		1
	.type		_ZN40_INTERNAL_d160e709_4_k_cu_32d9bc4e_174454cuda3std3__48in_placeE,@object
	.size		_ZN40_INTERNAL_d160e709_4_k_cu_32d9bc4e_174454cuda3std3__48in_placeE,(_ZN40_INTERNAL_d160e709_4_k_cu_32d9bc4e_174454cuda3std6ranges3__45__cpo9iter_moveE - _ZN40_INTERNAL_d160e709_4_k_cu_32d9bc4e_174454cuda3std3__48in_placeE)
_ZN40_INTERNAL_d160e709_4_k_cu_32d9bc4e_174454cuda3std3__48in_placeE:
	.zero		1
	.type		_ZN40_INTERNAL_d160e709_4_k_cu_32d9bc4e_174454cuda3std6ranges3__45__cpo9iter_moveE,@object
	.size		_ZN40_INTERNAL_d160e709_4_k_cu_32d9bc4e_174454cuda3std6ranges3__45__cpo9iter_moveE,(_ZN40_INTERNAL_d160e709_4_k_cu_32d9bc4e_174454cuda3std3__45__cpo5beginE - _ZN40_INTERNAL_d160e709_4_k_cu_32d9bc4e_174454cuda3std6ranges3__45__cpo9iter_moveE)
_ZN40_INTERNAL_d160e709_4_k_cu_32d9bc4e_174454cuda3std6ranges3__45__cpo9iter_moveE:
	.zero		1
	.type		_ZN40_INTERNAL_d160e709_4_k_cu_32d9bc4e_174454cuda3std3__45__cpo5beginE,@object
	.size		_ZN40_INTERNAL_d160e709_4_k_cu_32d9bc4e_174454cuda3std3__45__cpo5beginE,(_ZN40_INTERNAL_d160e709_4_k_cu_32d9bc4e_174454cuda3std3__442_GLOBAL__N__d160e709_4_k_cu_32d9bc4e_174456ignoreE - _ZN40_INTERNAL_d160e709_4_k_cu_32d9bc4e_174454cuda3std3__45__cpo5beginE)
_ZN40_INTERNAL_d160e709_4_k_cu_32d9bc4e_174454cuda3std3__45__cpo5beginE:
	.zero		1
	.type		_ZN40_INTERNAL_d160e709_4_k_cu_32d9bc4e_174454cuda3std3__442_GLOBAL__N__d160e709_4_k_cu_32d9bc4e_174456ignoreE,@object
	.size		_ZN40_INTERNAL_d160e709_4_k_cu_32d9bc4e_174454cuda3std3__442_GLOBAL__N__d160e709_4_k_cu_32d9bc4e_174456ignoreE,(_ZN40_INTERNAL_d160e709_4_k_cu_32d9bc4e_174454cute7productE - _ZN40_INTERNAL_d160e709_4_k_cu_32d9bc4e_174454cuda3std3__442_GLOBAL__N__d160e709_4_k_cu_32d9bc4e_174456ignoreE)
_ZN40_INTERNAL_d160e709_4_k_cu_32d9bc4e_174454cuda3std3__442_GLOBAL__N__d160e709_4_k_cu_32d9bc4e_174456ignoreE:
	.zero		1
	.type		_ZN40_INTERNAL_d160e709_4_k_cu_32d9bc4e_174454cute7productE,@object
	.size		_ZN40_INTERNAL_d160e709_4_k_cu_32d9bc4e_174454cute7productE,(_ZN40_INTERNAL_d160e709_4_k_cu_32d9bc4e_174454cuda3std3__45__cpo3endE - _ZN40_INTERNAL_d160e709_4_k_cu_32d9bc4e_174454cute7productE)
_ZN40_INTERNAL_d160e709_4_k_cu_32d9bc4e_174454cute7productE:
	.zero		1
	.type		_ZN40_INTERNAL_d160e709_4_k_cu_32d9bc4e_174454cuda3std3__45__cpo3endE,@object
	.size		_ZN40_INTERNAL_d160e709_4_k_cu_32d9bc4e_174454cuda3std3__45__cpo3endE,(_ZN40_INTERNAL_d160e709_4_k_cu_32d9bc4e_174454cuda3std3__419piecewise_constructE - _ZN40_INTERNAL_d160e709_4_k_cu_32d9bc4e_174454cuda3std3__45__cpo3endE)
_ZN40_INTERNAL_d160e709_4_k_cu_32d9bc4e_174454cuda3std3__45__cpo3endE:
	.zero		1
	.type		_ZN40_INTERNAL_d160e709_4_k_cu_32d9bc4e_174454cuda3std3__419piecewise_constructE,@object
	.size		_ZN40_INTERNAL_d160e709_4_k_cu_32d9bc4e_174454cuda3std3__419piecewise_constructE,(_ZN40_INTERNAL_d160e709_4_k_cu_32d9bc4e_174454cuda3std3__45__cpo4cendE - _ZN40_INTERNAL_d160e709_4_k_cu_32d9bc4e_174454cuda3std3__419piecewise_constructE)
_ZN40_INTERNAL_d160e709_4_k_cu_32d9bc4e_174454cuda3std3__419piecewise_constructE:
	.zero		1
	.type		_ZN40_INTERNAL_d160e709_4_k_cu_32d9bc4e_174454cuda3std3__45__cpo4cendE,@object
	.size		_ZN40_INTERNAL_d160e709_4_k_cu_32d9bc4e_174454cuda3std3__45__cpo4cendE,(_ZN40_INTERNAL_d160e709_4_k_cu_32d9bc4e_174454cuda3std6ranges3__45__cpo4swapE - _ZN40_INTERNAL_d160e709_4_k_cu_32d9bc4e_174454cuda3std3__45__cpo4cendE)
_ZN40_INTERNAL_d160e709_4_k_cu_32d9bc4e_174454cuda3std3__45__cpo4cendE:
	.zero		1
	.type		_ZN40_INTERNAL_d160e709_4_k_cu_32d9bc4e_174454cuda3std6ranges3__45__cpo4swapE,@object
	.size		_ZN40_INTERNAL_d160e709_4_k_cu_32d9bc4e_174454cuda3std6ranges3__45__cpo4swapE,(.L_10 - _ZN40_INTERNAL_d160e709_4_k_cu_32d9bc4e_174454cuda3std6ranges3__45__cpo4swapE)
_ZN40_INTERNAL_d160e709_4_k_cu_32d9bc4e_174454cuda3std6ranges3__45__cpo4swapE:
	.zero		1
.L_10:


//--------------------- .nv.constant0._ZN7cutlass13device_kernelINS_4gemm6kernel13GemmUniversalIN4cute5tupleIJiiiiEEENS1_10collective13CollectiveMmaINS1_35MainloopSm100TmaUmmaWarpSpecializedILi18ELi2ELi4ENS5_IJNS4_1CILi1EEESB_SB_EEEEENS5_IJNSA_ILi64EEENSA_ILi112EEENSA_ILi32EEEEEENS_10bfloat16_tENS5_IJlSB_lEEESI_SJ_NS4_8TiledMMAINS4_8MMA_AtomIJNS4_20SM100_MMA_F16BF16_SSISI_SI_fLi64ELi112ELNS4_4UMMA5MajorE0ELSO_0ELNSN_7ScaleInE0ELSP_0EEEEEENS4_6LayoutISC_NS5_IJNSA_ILi0EEEST_ST_EEEEENS5_IJNS4_10UnderscoreESW_SW_EEEEENS4_13SM90_TMA_LOADENS4_14ComposedLayoutINS4_7SwizzleILi2ELi4ELi3EEENS4_18smem_ptr_flag_bitsILi16EEENSS_INS5_IJNSA_ILi8EEESG_EEENS5_IJSG_SB_EEEEEEEvNS4_8identityESZ_S19_vS1A_EENS_8epilogue10collective18CollectiveEpilogueINS1C_23Sm100TmaWarpSpecializedILi2ELi1ELi56ELb1ELb0EEEJSH_NS5_IJNSS_ISE_SB_EENSS_ISF_SB_EEEEESI_SJ_SI_SJ_NS1C_6fusion15FusionCallbacksIS1G_NS1K_17LinearCombinationISI_fSI_fLNS_15FloatRoundStyleE2EEESH_S1J_JEEENS4_5SM1004TMEM4LOAD26SM100_TMEM_LOAD_16dp256b2xESZ_NS10_INS11_ILi1ELi4ELi3EEES14_NSS_INS5_IJS15_NSA_ILi16EEEEEENS5_IJS1V_SB_EEEEEEENS4_17SM75_U32x4_LDSM_NENS4_14SM90_TMA_STOREES1Z_NS4_17SM90_U32x4_STSM_NENS4_39AutoVectorizingCopyWithAssumedAlignmentILi128EEEEEEvvEEEEvNT_6ParamsE --------------------------
	.section	.nv.constant0._ZN7cutlass13device_kernelINS_4gemm6kernel13GemmUniversalIN4cute5tupleIJiiiiEEENS1_10collective13CollectiveMmaINS1_35MainloopSm100TmaUmmaWarpSpecializedILi18ELi2ELi4ENS5_IJNS4_1CILi1EEESB_SB_EEEEENS5_IJNSA_ILi64EEENSA_ILi112EEENSA_ILi32EEEEEENS_10bfloat16_tENS5_IJlSB_lEEESI_SJ_NS4_8TiledMMAINS4_8MMA_AtomIJNS4_20SM100_MMA_F16BF16_SSISI_SI_fLi64ELi112ELNS4_4UMMA5MajorE0ELSO_0ELNSN_7ScaleInE0ELSP_0EEEEEENS4_6LayoutISC_NS5_IJNSA_ILi0EEEST_ST_EEEEENS5_IJNS4_10UnderscoreESW_SW_EEEEENS4_13SM90_TMA_LOADENS4_14ComposedLayoutINS4_7SwizzleILi2ELi4ELi3EEENS4_18smem_ptr_flag_bitsILi16EEENSS_INS5_IJNSA_ILi8EEESG_EEENS5_IJSG_SB_EEEEEEEvNS4_8identityESZ_S19_vS1A_EENS_8epilogue10collective18CollectiveEpilogueINS1C_23Sm100TmaWarpSpecializedILi2ELi1ELi56ELb1ELb0EEEJSH_NS5_IJNSS_ISE_SB_EENSS_ISF_SB_EEEEESI_SJ_SI_SJ_NS1C_6fusion15FusionCallbacksIS1G_NS1K_17LinearCombinationISI_fSI_fLNS_15FloatRoundStyleE2EEESH_S1J_JEEENS4_5SM1004TMEM4LOAD26SM100_TMEM_LOAD_16dp256b2xESZ_NS10_INS11_ILi1ELi4ELi3EEES14_NSS_INS5_IJS15_NSA_ILi16EEEEEENS5_IJS1V_SB_EEEEEEENS4_17SM75_U32x4_LDSM_NENS4_14SM90_TMA_STOREES1Z_NS4_17SM90_U32x4_STSM_NENS4_39AutoVectorizingCopyWithAssumedAlignmentILi128EEEEEEvvEEEEvNT_6ParamsE,"a",@progbits
	.sectionflags	@""
	.align	4
.nv.constant0._ZN7cutlass13device_kernelINS_4gemm6kernel13GemmUniversalIN4cute5tupleIJiiiiEEENS1_10collective13CollectiveMmaINS1_35MainloopSm100TmaUmmaWarpSpecializedILi18ELi2ELi4ENS5_IJNS4_1CILi1EEESB_SB_EEEEENS5_IJNSA_ILi64EEENSA_ILi112EEENSA_ILi32EEEEEENS_10bfloat16_tENS5_IJlSB_lEEESI_SJ_NS4_8TiledMMAINS4_8MMA_AtomIJNS4_20SM100_MMA_F16BF16_SSISI_SI_fLi64ELi112ELNS4_4UMMA5MajorE0ELSO_0ELNSN_7ScaleInE0ELSP_0EEEEEENS4_6LayoutISC_NS5_IJNSA_ILi0EEEST_ST_EEEEENS5_IJNS4_10UnderscoreESW_SW_EEEEENS4_13SM90_TMA_LOADENS4_14ComposedLayoutINS4_7SwizzleILi2ELi4ELi3EEENS4_18smem_ptr_flag_bitsILi16EEENSS_INS5_IJNSA_ILi8EEESG_EEENS5_IJSG_SB_EEEEEEEvNS4_8identityESZ_S19_vS1A_EENS_8epilogue10collective18CollectiveEpilogueINS1C_23Sm100TmaWarpSpecializedILi2ELi1ELi56ELb1ELb0EEEJSH_NS5_IJNSS_ISE_SB_EENSS_ISF_SB_EEEEESI_SJ_SI_SJ_NS1C_6fusion15FusionCallbacksIS1G_NS1K_17LinearCombinationISI_fSI_fLNS_15FloatRoundStyleE2EEESH_S1J_JEEENS4_5SM1004TMEM4LOAD26SM100_TMEM_LOAD_16dp256b2xESZ_NS10_INS11_ILi1ELi4ELi3EEES14_NSS_INS5_IJS15_NSA_ILi16EEEEEENS5_IJS1V_SB_EEEEEEENS4_17SM75_U32x4_LDSM_NENS4_14SM90_TMA_STOREES1Z_NS4_17SM90_U32x4_STSM_NENS4_39AutoVectorizingCopyWithAssumedAlignmentILi128EEEEEEvvEEEEvNT_6ParamsE:
	.zero		2944


//--------------------- SYMBOLS --------------------------

	.type		.nv.reservedSmem.offset0,@object
	.size		.nv.reservedSmem.offset0,0x4
	.type		.nv.reservedSmem.cap,@object
	.size		.nv.reservedSmem.cap,0x4
	.type		__assertfail,@function
